//
// Generated by NVIDIA NVVM Compiler
//
// Compiler Build ID: CL-36424714
// Cuda compilation tools, release 13.0, V13.0.88
// Based on NVVM 20.0.0
//

.version 9.0
.target sm_100
.address_size 64

	// .globl	candidate3
// _ZZ10candidate3E15pad_temp_shared has been demoted
// _ZZ10candidate3E13kernel_shared has been demoted

.visible .entry candidate3(
	.param .u64 .ptr .align 1 candidate3_param_0,
	.param .u64 .ptr .align 1 candidate3_param_1,
	.param .u64 .ptr .align 1 candidate3_param_2
)
.maxntid 112
{
	.local .align 16 .b8 	__local_depot0[112];
	.reg .b64 	%SP;
	.reg .b64 	%SPL;
	.reg .pred 	%p<23>;
	.reg .b16 	%rs<35>;
	.reg .b32 	%r<126>;
	.reg .b32 	%f<496>;
	.reg .b64 	%rd<50>;
	// demoted variable
	.shared .align 4 .b8 _ZZ10candidate3E15pad_temp_shared[28672];
	// demoted variable
	.shared .align 4 .b8 _ZZ10candidate3E13kernel_shared[6144];
	mov.u64 	%SPL, __local_depot0;
	ld.param.u64 	%rd9, [candidate3_param_0];
	ld.param.u64 	%rd10, [candidate3_param_1];
	cvta.to.global.u64 	%rd1, %rd9;
	cvta.to.global.u64 	%rd2, %rd10;
	add.u64 	%rd3, %SPL, 0;
	mov.f32 	%f177, 0f00000000;
	st.local.v4.f32 	[%rd3], {%f177, %f177, %f177, %f177};
	st.local.v4.f32 	[%rd3+64], {%f177, %f177, %f177, %f177};
	st.local.v4.f32 	[%rd3+16], {%f177, %f177, %f177, %f177};
	st.local.v4.f32 	[%rd3+80], {%f177, %f177, %f177, %f177};
	st.local.v4.f32 	[%rd3+32], {%f177, %f177, %f177, %f177};
	st.local.v4.f32 	[%rd3+48], {%f177, %f177, %f177, %f177};
	st.local.v4.f32 	[%rd3+96], {%f177, %f177, %f177, %f177};
	mov.u32 	%r1, %tid.x;
	cvt.u16.u32 	%rs2, %r1;
	mul.lo.s16 	%rs3, %rs2, 147;
	shr.u16 	%rs4, %rs3, 11;
	xor.b16  	%rs1, %rs4, 15;
	mul.lo.s16 	%rs5, %rs4, 14;
	sub.s16 	%rs6, %rs2, %rs5;
	and.b16  	%rs7, %rs6, 254;
	cvt.u32.u16 	%r37, %rs6;
	and.b32  	%r2, %r37, 255;
	xor.b32  	%r3, %r2, 15;
	mov.u32 	%r4, %ctaid.x;
	mul.lo.s32 	%r5, %r4, 73728;
	shl.b32 	%r38, %r1, 2;
	mov.u32 	%r39, _ZZ10candidate3E13kernel_shared;
	add.s32 	%r6, %r39, %r38;
	mad.lo.s16 	%rs8, %rs2, 171, 19152;
	shr.u16 	%rs9, %rs8, 14;
	mul.wide.u16 	%r40, %rs9, 4608;
	setp.lt.u32 	%p4, %r1, 80;
	selp.b32 	%r41, 16, -80, %p4;
	add.s32 	%r42, %r41, %r1;
	mad.lo.s32 	%r43, %r42, 3, %r5;
	add.s32 	%r7, %r43, %r40;
	add.s16 	%rs10, %rs2, 224;
	mul.hi.u16 	%rs11, %rs10, 683;
	mul.lo.s16 	%rs12, %rs11, 4608;
	cvt.u32.u16 	%r44, %rs12;
	setp.lt.u32 	%p5, %r1, 64;
	selp.b32 	%r45, 32, -64, %p5;
	add.s32 	%r46, %r45, %r1;
	mad.lo.s32 	%r47, %r46, 3, %r5;
	add.s32 	%r8, %r47, %r44;
	add.s16 	%rs13, %rs2, 336;
	mul.hi.u16 	%rs14, %rs13, 683;
	mul.lo.s16 	%rs15, %rs14, 4608;
	cvt.u32.u16 	%r48, %rs15;
	setp.lt.u32 	%p6, %r1, 48;
	selp.b32 	%r49, 48, -48, %p6;
	add.s32 	%r50, %r49, %r1;
	mad.lo.s32 	%r51, %r50, 3, %r5;
	add.s32 	%r9, %r51, %r48;
	add.s16 	%rs16, %rs2, 448;
	mul.hi.u16 	%rs17, %rs16, 683;
	mul.wide.u16 	%r52, %rs17, 4608;
	setp.lt.u32 	%p7, %r1, 32;
	selp.b32 	%r53, 64, -32, %p7;
	add.s32 	%r54, %r53, %r1;
	mad.lo.s32 	%r55, %r54, 3, %r5;
	add.s32 	%r10, %r55, %r52;
	add.s16 	%rs18, %rs2, 560;
	mul.hi.u16 	%rs19, %rs18, 683;
	mul.lo.s16 	%rs20, %rs19, 4608;
	cvt.u32.u16 	%r56, %rs20;
	setp.lt.u32 	%p8, %r1, 16;
	selp.b32 	%r57, 80, -16, %p8;
	add.s32 	%r58, %r57, %r1;
	mad.lo.s32 	%r59, %r58, 3, %r5;
	add.s32 	%r11, %r59, %r56;
	add.s16 	%rs21, %rs2, 784;
	mul.hi.u16 	%rs22, %rs21, 683;
	mul.wide.u16 	%r60, %rs22, 4608;
	add.s32 	%r12, %r43, %r60;
	or.b16  	%rs23, %rs2, 896;
	mul.hi.u16 	%rs24, %rs23, 683;
	mul.wide.u16 	%r61, %rs24, 4608;
	add.s32 	%r13, %r47, %r61;
	add.s16 	%rs25, %rs2, 1008;
	mul.hi.u16 	%rs26, %rs25, 683;
	mul.wide.u16 	%r62, %rs26, 4608;
	add.s32 	%r14, %r51, %r62;
	add.s16 	%rs27, %rs2, 1120;
	mul.hi.u16 	%rs28, %rs27, 683;
	mul.wide.u16 	%r63, %rs28, 4608;
	add.s32 	%r15, %r55, %r63;
	add.s16 	%rs29, %rs2, 1232;
	mul.hi.u16 	%rs30, %rs29, 683;
	mul.wide.u16 	%r64, %rs30, 4608;
	add.s32 	%r16, %r59, %r64;
	add.s16 	%rs31, %rs2, 1456;
	mul.hi.u16 	%rs32, %rs31, 683;
	cvt.u32.u16 	%r65, %rs32;
	mul.wide.u32 	%rd4, %r65, 4608;
	shr.u16 	%rs33, %rs7, 1;
	mul.lo.s16 	%rs34, %rs33, 28;
	cvt.u32.u16 	%r66, %rs34;
	and.b32  	%r67, %r66, 252;
	and.b32  	%r68, %r1, 1;
	setp.eq.b32 	%p9, %r68, 1;
	selp.b32 	%r17, 7, 0, %p9;
	add.s32 	%r18, %r17, %r67;
	mul.wide.u16 	%r19, %rs4, 96;
	mov.u32 	%r69, _ZZ10candidate3E15pad_temp_shared;
	add.s32 	%r20, %r69, %r38;
	mov.b32 	%r121, 0;
$L__BB0_1:
	mul.lo.s32 	%r71, %r121, 6272;
	or.b32  	%r72, %r1, %r71;
	add.s32 	%r22, %r72, -15;
	mul.lo.s32 	%r23, %r121, 288;
	add.s32 	%r24, %r16, %r23;
	mov.b32 	%r122, 0;
	add.s32 	%r83, %r7, %r23;
	add.s32 	%r85, %r8, %r23;
	add.s32 	%r87, %r9, %r23;
	add.s32 	%r89, %r10, %r23;
	add.s32 	%r91, %r11, %r23;
	add.s32 	%r93, %r12, %r23;
	add.s32 	%r95, %r13, %r23;
	add.s32 	%r97, %r14, %r23;
	add.s32 	%r99, %r15, %r23;
	cvt.u64.u32 	%rd36, %r23;
$L__BB0_2:
	setp.lt.u32 	%p10, %r1, 14;
	bar.sync 	0;
	or.b32  	%r73, %r122, %r2;
	setp.eq.s32 	%p11, %r73, 0;
	setp.ge.u32 	%p12, %r122, %r3;
	or.pred  	%p1, %p11, %p12;
	add.s32 	%r75, %r22, %r122;
	or.pred  	%p2, %p10, %p1;
	mul.wide.s32 	%rd12, %r75, 4;
	add.s64 	%rd5, %rd1, %rd12;
	mov.f32 	%f432, 0f00000000;
	@%p2 bra 	$L__BB0_4;
	ld.global.nc.f32 	%f432, [%rd5];
$L__BB0_4:
	setp.lt.u16 	%p14, %rs1, 9;
	st.shared.f32 	[%r20], %f432;
	or.pred  	%p3, %p14, %p1;
	mov.f32 	%f433, 0f00000000;
	@%p3 bra 	$L__BB0_6;
	ld.global.nc.f32 	%f433, [%rd5+448];
$L__BB0_6:
	st.shared.f32 	[%r20+448], %f433;
	mov.f32 	%f434, 0f00000000;
	@%p2 bra 	$L__BB0_8;
	ld.global.nc.f32 	%f434, [%rd5+784];
$L__BB0_8:
	st.shared.f32 	[%r20+896], %f434;
	mov.f32 	%f435, 0f00000000;
	@%p3 bra 	$L__BB0_10;
	ld.global.nc.f32 	%f435, [%rd5+1232];
$L__BB0_10:
	st.shared.f32 	[%r20+1344], %f435;
	mov.f32 	%f436, 0f00000000;
	@%p2 bra 	$L__BB0_12;
	ld.global.nc.f32 	%f436, [%rd5+1568];
$L__BB0_12:
	st.shared.f32 	[%r20+1792], %f436;
	mov.f32 	%f437, 0f00000000;
	@%p3 bra 	$L__BB0_14;
	ld.global.nc.f32 	%f437, [%rd5+2016];
$L__BB0_14:
	st.shared.f32 	[%r20+2240], %f437;
	mov.f32 	%f438, 0f00000000;
	@%p2 bra 	$L__BB0_16;
	ld.global.nc.f32 	%f438, [%rd5+2352];
$L__BB0_16:
	st.shared.f32 	[%r20+2688], %f438;
	mov.f32 	%f439, 0f00000000;
	@%p3 bra 	$L__BB0_18;
	ld.global.nc.f32 	%f439, [%rd5+2800];
$L__BB0_18:
	st.shared.f32 	[%r20+3136], %f439;
	mov.f32 	%f440, 0f00000000;
	@%p2 bra 	$L__BB0_20;
	ld.global.nc.f32 	%f440, [%rd5+3136];
$L__BB0_20:
	st.shared.f32 	[%r20+3584], %f440;
	mov.f32 	%f441, 0f00000000;
	@%p3 bra 	$L__BB0_22;
	ld.global.nc.f32 	%f441, [%rd5+3584];
$L__BB0_22:
	st.shared.f32 	[%r20+4032], %f441;
	mov.f32 	%f442, 0f00000000;
	@%p2 bra 	$L__BB0_24;
	ld.global.nc.f32 	%f442, [%rd5+3920];
$L__BB0_24:
	st.shared.f32 	[%r20+4480], %f442;
	mov.f32 	%f443, 0f00000000;
	@%p3 bra 	$L__BB0_26;
	ld.global.nc.f32 	%f443, [%rd5+4368];
$L__BB0_26:
	st.shared.f32 	[%r20+4928], %f443;
	mov.f32 	%f444, 0f00000000;
	@%p2 bra 	$L__BB0_28;
	ld.global.nc.f32 	%f444, [%rd5+4704];
$L__BB0_28:
	st.shared.f32 	[%r20+5376], %f444;
	mov.f32 	%f445, 0f00000000;
	@%p3 bra 	$L__BB0_30;
	ld.global.nc.f32 	%f445, [%rd5+5152];
$L__BB0_30:
	st.shared.f32 	[%r20+5824], %f445;
	mov.f32 	%f446, 0f00000000;
	@%p2 bra 	$L__BB0_32;
	ld.global.nc.f32 	%f446, [%rd5+5488];
$L__BB0_32:
	st.shared.f32 	[%r20+6272], %f446;
	mov.f32 	%f447, 0f00000000;
	@%p3 bra 	$L__BB0_34;
	ld.global.nc.f32 	%f447, [%rd5+5936];
$L__BB0_34:
	st.shared.f32 	[%r20+6720], %f447;
	mov.f32 	%f448, 0f00000000;
	@%p2 bra 	$L__BB0_36;
	ld.global.nc.f32 	%f448, [%rd5+6272];
$L__BB0_36:
	st.shared.f32 	[%r20+7168], %f448;
	mov.f32 	%f449, 0f00000000;
	@%p3 bra 	$L__BB0_38;
	ld.global.nc.f32 	%f449, [%rd5+6720];
$L__BB0_38:
	st.shared.f32 	[%r20+7616], %f449;
	mov.f32 	%f450, 0f00000000;
	@%p2 bra 	$L__BB0_40;
	ld.global.nc.f32 	%f450, [%rd5+7056];
$L__BB0_40:
	st.shared.f32 	[%r20+8064], %f450;
	mov.f32 	%f451, 0f00000000;
	@%p3 bra 	$L__BB0_42;
	ld.global.nc.f32 	%f451, [%rd5+7504];
$L__BB0_42:
	st.shared.f32 	[%r20+8512], %f451;
	mov.f32 	%f452, 0f00000000;
	@%p2 bra 	$L__BB0_44;
	ld.global.nc.f32 	%f452, [%rd5+7840];
$L__BB0_44:
	st.shared.f32 	[%r20+8960], %f452;
	mov.f32 	%f453, 0f00000000;
	@%p3 bra 	$L__BB0_46;
	ld.global.nc.f32 	%f453, [%rd5+8288];
$L__BB0_46:
	st.shared.f32 	[%r20+9408], %f453;
	mov.f32 	%f454, 0f00000000;
	@%p2 bra 	$L__BB0_48;
	ld.global.nc.f32 	%f454, [%rd5+8624];
$L__BB0_48:
	st.shared.f32 	[%r20+9856], %f454;
	mov.f32 	%f455, 0f00000000;
	@%p3 bra 	$L__BB0_50;
	ld.global.nc.f32 	%f455, [%rd5+9072];
$L__BB0_50:
	st.shared.f32 	[%r20+10304], %f455;
	mov.f32 	%f456, 0f00000000;
	@%p2 bra 	$L__BB0_52;
	ld.global.nc.f32 	%f456, [%rd5+9408];
$L__BB0_52:
	st.shared.f32 	[%r20+10752], %f456;
	mov.f32 	%f457, 0f00000000;
	@%p3 bra 	$L__BB0_54;
	ld.global.nc.f32 	%f457, [%rd5+9856];
$L__BB0_54:
	st.shared.f32 	[%r20+11200], %f457;
	mov.f32 	%f458, 0f00000000;
	@%p2 bra 	$L__BB0_56;
	ld.global.nc.f32 	%f458, [%rd5+10192];
$L__BB0_56:
	st.shared.f32 	[%r20+11648], %f458;
	mov.f32 	%f459, 0f00000000;
	@%p3 bra 	$L__BB0_58;
	ld.global.nc.f32 	%f459, [%rd5+10640];
$L__BB0_58:
	st.shared.f32 	[%r20+12096], %f459;
	mov.f32 	%f460, 0f00000000;
	@%p2 bra 	$L__BB0_60;
	ld.global.nc.f32 	%f460, [%rd5+10976];
$L__BB0_60:
	st.shared.f32 	[%r20+12544], %f460;
	mov.f32 	%f461, 0f00000000;
	@%p3 bra 	$L__BB0_62;
	ld.global.nc.f32 	%f461, [%rd5+11424];
$L__BB0_62:
	st.shared.f32 	[%r20+12992], %f461;
	mov.f32 	%f462, 0f00000000;
	@%p2 bra 	$L__BB0_64;
	ld.global.nc.f32 	%f462, [%rd5+11760];
$L__BB0_64:
	st.shared.f32 	[%r20+13440], %f462;
	mov.f32 	%f463, 0f00000000;
	@%p3 bra 	$L__BB0_66;
	ld.global.nc.f32 	%f463, [%rd5+12208];
$L__BB0_66:
	st.shared.f32 	[%r20+13888], %f463;
	mov.f32 	%f464, 0f00000000;
	@%p2 bra 	$L__BB0_68;
	ld.global.nc.f32 	%f464, [%rd5+12544];
$L__BB0_68:
	st.shared.f32 	[%r20+14336], %f464;
	mov.f32 	%f465, 0f00000000;
	@%p3 bra 	$L__BB0_70;
	ld.global.nc.f32 	%f465, [%rd5+12992];
$L__BB0_70:
	st.shared.f32 	[%r20+14784], %f465;
	mov.f32 	%f466, 0f00000000;
	@%p2 bra 	$L__BB0_72;
	ld.global.nc.f32 	%f466, [%rd5+13328];
$L__BB0_72:
	st.shared.f32 	[%r20+15232], %f466;
	mov.f32 	%f467, 0f00000000;
	@%p3 bra 	$L__BB0_74;
	ld.global.nc.f32 	%f467, [%rd5+13776];
$L__BB0_74:
	st.shared.f32 	[%r20+15680], %f467;
	mov.f32 	%f468, 0f00000000;
	@%p2 bra 	$L__BB0_76;
	ld.global.nc.f32 	%f468, [%rd5+14112];
$L__BB0_76:
	st.shared.f32 	[%r20+16128], %f468;
	mov.f32 	%f469, 0f00000000;
	@%p3 bra 	$L__BB0_78;
	ld.global.nc.f32 	%f469, [%rd5+14560];
$L__BB0_78:
	st.shared.f32 	[%r20+16576], %f469;
	mov.f32 	%f470, 0f00000000;
	@%p2 bra 	$L__BB0_80;
	ld.global.nc.f32 	%f470, [%rd5+14896];
$L__BB0_80:
	st.shared.f32 	[%r20+17024], %f470;
	mov.f32 	%f471, 0f00000000;
	@%p3 bra 	$L__BB0_82;
	ld.global.nc.f32 	%f471, [%rd5+15344];
$L__BB0_82:
	st.shared.f32 	[%r20+17472], %f471;
	mov.f32 	%f472, 0f00000000;
	@%p2 bra 	$L__BB0_84;
	ld.global.nc.f32 	%f472, [%rd5+15680];
$L__BB0_84:
	st.shared.f32 	[%r20+17920], %f472;
	mov.f32 	%f473, 0f00000000;
	@%p3 bra 	$L__BB0_86;
	ld.global.nc.f32 	%f473, [%rd5+16128];
$L__BB0_86:
	st.shared.f32 	[%r20+18368], %f473;
	mov.f32 	%f474, 0f00000000;
	@%p2 bra 	$L__BB0_88;
	ld.global.nc.f32 	%f474, [%rd5+16464];
$L__BB0_88:
	st.shared.f32 	[%r20+18816], %f474;
	mov.f32 	%f475, 0f00000000;
	@%p3 bra 	$L__BB0_90;
	ld.global.nc.f32 	%f475, [%rd5+16912];
$L__BB0_90:
	st.shared.f32 	[%r20+19264], %f475;
	mov.f32 	%f476, 0f00000000;
	@%p2 bra 	$L__BB0_92;
	ld.global.nc.f32 	%f476, [%rd5+17248];
$L__BB0_92:
	st.shared.f32 	[%r20+19712], %f476;
	mov.f32 	%f477, 0f00000000;
	@%p3 bra 	$L__BB0_94;
	ld.global.nc.f32 	%f477, [%rd5+17696];
$L__BB0_94:
	st.shared.f32 	[%r20+20160], %f477;
	mov.f32 	%f478, 0f00000000;
	@%p2 bra 	$L__BB0_96;
	ld.global.nc.f32 	%f478, [%rd5+18032];
$L__BB0_96:
	st.shared.f32 	[%r20+20608], %f478;
	mov.f32 	%f479, 0f00000000;
	@%p3 bra 	$L__BB0_98;
	ld.global.nc.f32 	%f479, [%rd5+18480];
$L__BB0_98:
	st.shared.f32 	[%r20+21056], %f479;
	mov.f32 	%f480, 0f00000000;
	@%p2 bra 	$L__BB0_100;
	ld.global.nc.f32 	%f480, [%rd5+18816];
$L__BB0_100:
	st.shared.f32 	[%r20+21504], %f480;
	mov.f32 	%f481, 0f00000000;
	@%p3 bra 	$L__BB0_102;
	ld.global.nc.f32 	%f481, [%rd5+19264];
$L__BB0_102:
	st.shared.f32 	[%r20+21952], %f481;
	mov.f32 	%f482, 0f00000000;
	@%p2 bra 	$L__BB0_104;
	ld.global.nc.f32 	%f482, [%rd5+19600];
$L__BB0_104:
	st.shared.f32 	[%r20+22400], %f482;
	mov.f32 	%f483, 0f00000000;
	@%p3 bra 	$L__BB0_106;
	ld.global.nc.f32 	%f483, [%rd5+20048];
$L__BB0_106:
	st.shared.f32 	[%r20+22848], %f483;
	mov.f32 	%f484, 0f00000000;
	@%p2 bra 	$L__BB0_108;
	ld.global.nc.f32 	%f484, [%rd5+20384];
$L__BB0_108:
	st.shared.f32 	[%r20+23296], %f484;
	mov.f32 	%f485, 0f00000000;
	@%p3 bra 	$L__BB0_110;
	ld.global.nc.f32 	%f485, [%rd5+20832];
$L__BB0_110:
	st.shared.f32 	[%r20+23744], %f485;
	mov.f32 	%f486, 0f00000000;
	@%p2 bra 	$L__BB0_112;
	ld.global.nc.f32 	%f486, [%rd5+21168];
$L__BB0_112:
	st.shared.f32 	[%r20+24192], %f486;
	mov.f32 	%f487, 0f00000000;
	@%p3 bra 	$L__BB0_114;
	ld.global.nc.f32 	%f487, [%rd5+21616];
$L__BB0_114:
	st.shared.f32 	[%r20+24640], %f487;
	mov.f32 	%f488, 0f00000000;
	@%p2 bra 	$L__BB0_116;
	ld.global.nc.f32 	%f488, [%rd5+21952];
$L__BB0_116:
	st.shared.f32 	[%r20+25088], %f488;
	mov.f32 	%f489, 0f00000000;
	@%p3 bra 	$L__BB0_118;
	ld.global.nc.f32 	%f489, [%rd5+22400];
$L__BB0_118:
	st.shared.f32 	[%r20+25536], %f489;
	mov.f32 	%f490, 0f00000000;
	@%p2 bra 	$L__BB0_120;
	ld.global.nc.f32 	%f490, [%rd5+22736];
$L__BB0_120:
	st.shared.f32 	[%r20+25984], %f490;
	mov.f32 	%f491, 0f00000000;
	@%p3 bra 	$L__BB0_122;
	ld.global.nc.f32 	%f491, [%rd5+23184];
$L__BB0_122:
	st.shared.f32 	[%r20+26432], %f491;
	mov.f32 	%f492, 0f00000000;
	@%p2 bra 	$L__BB0_124;
	ld.global.nc.f32 	%f492, [%rd5+23520];
$L__BB0_124:
	st.shared.f32 	[%r20+26880], %f492;
	mov.f32 	%f493, 0f00000000;
	@%p3 bra 	$L__BB0_126;
	ld.global.nc.f32 	%f493, [%rd5+23968];
$L__BB0_126:
	st.shared.f32 	[%r20+27328], %f493;
	mov.f32 	%f494, 0f00000000;
	@%p2 bra 	$L__BB0_128;
	ld.global.nc.f32 	%f494, [%rd5+24304];
$L__BB0_128:
	st.shared.f32 	[%r20+27776], %f494;
	mov.f32 	%f495, 0f00000000;
	@%p3 bra 	$L__BB0_130;
	ld.global.nc.f32 	%f495, [%rd5+24752];
$L__BB0_130:
	setp.gt.u32 	%p15, %r1, 79;
	st.shared.f32 	[%r20+28224], %f495;
	setp.gt.u32 	%p16, %r1, 95;
	selp.b32 	%r76, 4608, 0, %p16;
	add.s32 	%r77, %r76, %r5;
	setp.lt.u32 	%p17, %r1, 96;
	add.s32 	%r78, %r1, -96;
	selp.b32 	%r79, %r1, %r78, %p17;
	mad.lo.s32 	%r80, %r79, 3, %r77;
	add.s32 	%r81, %r80, %r23;
	add.s32 	%r82, %r81, %r122;
	mul.wide.u32 	%rd13, %r82, 4;
	add.s64 	%rd14, %rd2, %rd13;
	ld.global.nc.f32 	%f242, [%rd14];
	st.shared.f32 	[%r6], %f242;
	add.s32 	%r84, %r83, %r122;
	mul.wide.u32 	%rd15, %r84, 4;
	add.s64 	%rd16, %rd2, %rd15;
	ld.global.nc.f32 	%f243, [%rd16];
	st.shared.f32 	[%r6+448], %f243;
	add.s32 	%r86, %r85, %r122;
	mul.wide.u32 	%rd17, %r86, 4;
	add.s64 	%rd18, %rd2, %rd17;
	ld.global.nc.f32 	%f244, [%rd18];
	st.shared.f32 	[%r6+896], %f244;
	add.s32 	%r88, %r87, %r122;
	mul.wide.u32 	%rd19, %r88, 4;
	add.s64 	%rd20, %rd2, %rd19;
	ld.global.nc.f32 	%f245, [%rd20];
	st.shared.f32 	[%r6+1344], %f245;
	add.s32 	%r90, %r89, %r122;
	mul.wide.u32 	%rd21, %r90, 4;
	add.s64 	%rd22, %rd2, %rd21;
	ld.global.nc.f32 	%f246, [%rd22];
	st.shared.f32 	[%r6+1792], %f246;
	add.s32 	%r92, %r91, %r122;
	mul.wide.u32 	%rd23, %r92, 4;
	add.s64 	%rd24, %rd2, %rd23;
	ld.global.nc.f32 	%f247, [%rd24];
	st.shared.f32 	[%r6+2240], %f247;
	ld.global.nc.f32 	%f248, [%rd14+129024];
	st.shared.f32 	[%r6+2688], %f248;
	add.s32 	%r94, %r93, %r122;
	mul.wide.u32 	%rd25, %r94, 4;
	add.s64 	%rd26, %rd2, %rd25;
	ld.global.nc.f32 	%f249, [%rd26];
	st.shared.f32 	[%r6+3136], %f249;
	add.s32 	%r96, %r95, %r122;
	mul.wide.u32 	%rd27, %r96, 4;
	add.s64 	%rd28, %rd2, %rd27;
	ld.global.nc.f32 	%f250, [%rd28];
	st.shared.f32 	[%r6+3584], %f250;
	add.s32 	%r98, %r97, %r122;
	mul.wide.u32 	%rd29, %r98, 4;
	add.s64 	%rd30, %rd2, %rd29;
	ld.global.nc.f32 	%f251, [%rd30];
	st.shared.f32 	[%r6+4032], %f251;
	add.s32 	%r100, %r99, %r122;
	mul.wide.u32 	%rd31, %r100, 4;
	add.s64 	%rd32, %rd2, %rd31;
	ld.global.nc.f32 	%f252, [%rd32];
	st.shared.f32 	[%r6+4480], %f252;
	add.s32 	%r101, %r24, %r122;
	mul.wide.u32 	%rd33, %r101, 4;
	add.s64 	%rd34, %rd2, %rd33;
	ld.global.nc.f32 	%f253, [%rd34];
	st.shared.f32 	[%r6+4928], %f253;
	ld.global.nc.f32 	%f254, [%rd14+258048];
	st.shared.f32 	[%r6+5376], %f254;
	@%p15 bra 	$L__BB0_132;
	cvt.u64.u32 	%rd35, %r122;
	mad.lo.s32 	%r102, %r1, 3, %r5;
	cvt.u64.u32 	%rd37, %r102;
	add.s64 	%rd38, %rd4, %rd37;
	add.s64 	%rd39, %rd38, %rd36;
	add.s64 	%rd40, %rd39, %rd35;
	shl.b64 	%rd41, %rd40, 2;
	add.s64 	%rd42, %rd2, %rd41;
	ld.global.nc.f32 	%f255, [%rd42+192];
	st.shared.f32 	[%r6+5824], %f255;
$L__BB0_132:
	bar.sync 	0;
	mov.b32 	%r123, 0;
$L__BB0_133:
	mad.lo.s32 	%r27, %r123, 1792, %r18;
	mad.lo.s32 	%r105, %r123, 24, %r19;
	shl.b32 	%r106, %r105, 2;
	mov.u32 	%r107, _ZZ10candidate3E13kernel_shared;
	add.s32 	%r108, %r107, %r106;
	ld.shared.f32 	%f129, [%r108];
	ld.shared.f32 	%f130, [%r108+3072];
	ld.shared.f32 	%f131, [%r108+4];
	ld.shared.f32 	%f132, [%r108+3076];
	ld.shared.f32 	%f133, [%r108+8];
	ld.shared.f32 	%f134, [%r108+3080];
	ld.shared.f32 	%f135, [%r108+12];
	ld.shared.f32 	%f136, [%r108+3084];
	ld.shared.f32 	%f137, [%r108+16];
	ld.shared.f32 	%f138, [%r108+3088];
	ld.shared.f32 	%f139, [%r108+20];
	ld.shared.f32 	%f140, [%r108+3092];
	ld.shared.f32 	%f141, [%r108+24];
	ld.shared.f32 	%f142, [%r108+3096];
	ld.shared.f32 	%f143, [%r108+28];
	ld.shared.f32 	%f144, [%r108+3100];
	ld.shared.f32 	%f145, [%r108+32];
	ld.shared.f32 	%f146, [%r108+3104];
	ld.shared.f32 	%f147, [%r108+36];
	ld.shared.f32 	%f148, [%r108+3108];
	ld.shared.f32 	%f149, [%r108+40];
	ld.shared.f32 	%f150, [%r108+3112];
	ld.shared.f32 	%f151, [%r108+44];
	ld.shared.f32 	%f152, [%r108+3116];
	ld.shared.f32 	%f153, [%r108+48];
	ld.shared.f32 	%f154, [%r108+3120];
	ld.shared.f32 	%f155, [%r108+52];
	ld.shared.f32 	%f156, [%r108+3124];
	ld.shared.f32 	%f157, [%r108+56];
	ld.shared.f32 	%f158, [%r108+3128];
	ld.shared.f32 	%f159, [%r108+60];
	ld.shared.f32 	%f160, [%r108+3132];
	ld.shared.f32 	%f161, [%r108+64];
	ld.shared.f32 	%f162, [%r108+3136];
	ld.shared.f32 	%f163, [%r108+68];
	ld.shared.f32 	%f164, [%r108+3140];
	ld.shared.f32 	%f165, [%r108+72];
	ld.shared.f32 	%f166, [%r108+3144];
	ld.shared.f32 	%f167, [%r108+76];
	ld.shared.f32 	%f168, [%r108+3148];
	ld.shared.f32 	%f169, [%r108+80];
	ld.shared.f32 	%f170, [%r108+3152];
	ld.shared.f32 	%f171, [%r108+84];
	ld.shared.f32 	%f172, [%r108+3156];
	ld.shared.f32 	%f173, [%r108+88];
	ld.shared.f32 	%f174, [%r108+3160];
	ld.shared.f32 	%f175, [%r108+92];
	ld.shared.f32 	%f176, [%r108+3164];
	shl.b32 	%r109, %r27, 2;
	mov.u32 	%r110, _ZZ10candidate3E15pad_temp_shared;
	add.s32 	%r28, %r110, %r109;
	mov.b32 	%r124, 3584;
	mov.u64 	%rd49, %rd3;
$L__BB0_134:
	ld.local.f32 	%f256, [%rd49+56];
	ld.local.f32 	%f257, [%rd49];
	add.s32 	%r111, %r28, %r124;
	ld.shared.f32 	%f258, [%r111+-3584];
	fma.rn.f32 	%f259, %f258, %f129, %f257;
	fma.rn.f32 	%f260, %f258, %f130, %f256;
	ld.shared.f32 	%f261, [%r111+-3528];
	fma.rn.f32 	%f262, %f261, %f131, %f259;
	fma.rn.f32 	%f263, %f261, %f132, %f260;
	ld.shared.f32 	%f264, [%r111+-3472];
	fma.rn.f32 	%f265, %f264, %f133, %f262;
	fma.rn.f32 	%f266, %f264, %f134, %f263;
	ld.shared.f32 	%f267, [%r111+-2688];
	fma.rn.f32 	%f268, %f267, %f135, %f265;
	fma.rn.f32 	%f269, %f267, %f136, %f266;
	ld.shared.f32 	%f270, [%r111+-2632];
	fma.rn.f32 	%f271, %f270, %f137, %f268;
	fma.rn.f32 	%f272, %f270, %f138, %f269;
	ld.shared.f32 	%f273, [%r111+-2576];
	fma.rn.f32 	%f274, %f273, %f139, %f271;
	fma.rn.f32 	%f275, %f273, %f140, %f272;
	ld.shared.f32 	%f276, [%r111+-1792];
	fma.rn.f32 	%f277, %f276, %f141, %f274;
	fma.rn.f32 	%f278, %f276, %f142, %f275;
	ld.shared.f32 	%f279, [%r111+-1736];
	fma.rn.f32 	%f280, %f279, %f143, %f277;
	fma.rn.f32 	%f281, %f279, %f144, %f278;
	ld.shared.f32 	%f282, [%r111+-1680];
	fma.rn.f32 	%f283, %f282, %f145, %f280;
	fma.rn.f32 	%f284, %f282, %f146, %f281;
	ld.shared.f32 	%f285, [%r111+-896];
	fma.rn.f32 	%f286, %f285, %f147, %f283;
	fma.rn.f32 	%f287, %f285, %f148, %f284;
	ld.shared.f32 	%f288, [%r111+-840];
	fma.rn.f32 	%f289, %f288, %f149, %f286;
	fma.rn.f32 	%f290, %f288, %f150, %f287;
	ld.shared.f32 	%f291, [%r111+-784];
	fma.rn.f32 	%f292, %f291, %f151, %f289;
	fma.rn.f32 	%f293, %f291, %f152, %f290;
	ld.shared.f32 	%f294, [%r111];
	fma.rn.f32 	%f295, %f294, %f153, %f292;
	fma.rn.f32 	%f296, %f294, %f154, %f293;
	ld.shared.f32 	%f297, [%r111+56];
	fma.rn.f32 	%f298, %f297, %f155, %f295;
	fma.rn.f32 	%f299, %f297, %f156, %f296;
	ld.shared.f32 	%f300, [%r111+112];
	fma.rn.f32 	%f301, %f300, %f157, %f298;
	fma.rn.f32 	%f302, %f300, %f158, %f299;
	ld.shared.f32 	%f303, [%r111+896];
	fma.rn.f32 	%f304, %f303, %f159, %f301;
	fma.rn.f32 	%f305, %f303, %f160, %f302;
	ld.shared.f32 	%f306, [%r111+952];
	fma.rn.f32 	%f307, %f306, %f161, %f304;
	fma.rn.f32 	%f308, %f306, %f162, %f305;
	ld.shared.f32 	%f309, [%r111+1008];
	fma.rn.f32 	%f310, %f309, %f163, %f307;
	fma.rn.f32 	%f311, %f309, %f164, %f308;
	ld.shared.f32 	%f312, [%r111+1792];
	fma.rn.f32 	%f313, %f312, %f165, %f310;
	fma.rn.f32 	%f314, %f312, %f166, %f311;
	ld.shared.f32 	%f315, [%r111+1848];
	fma.rn.f32 	%f316, %f315, %f167, %f313;
	fma.rn.f32 	%f317, %f315, %f168, %f314;
	ld.shared.f32 	%f318, [%r111+1904];
	fma.rn.f32 	%f319, %f318, %f169, %f316;
	fma.rn.f32 	%f320, %f318, %f170, %f317;
	ld.shared.f32 	%f321, [%r111+2688];
	fma.rn.f32 	%f322, %f321, %f171, %f319;
	fma.rn.f32 	%f323, %f321, %f172, %f320;
	ld.shared.f32 	%f324, [%r111+2744];
	fma.rn.f32 	%f325, %f324, %f173, %f322;
	fma.rn.f32 	%f326, %f324, %f174, %f323;
	ld.shared.f32 	%f327, [%r111+2800];
	fma.rn.f32 	%f328, %f327, %f175, %f325;
	fma.rn.f32 	%f329, %f327, %f176, %f326;
	st.local.f32 	[%rd49], %f328;
	st.local.f32 	[%rd49+56], %f329;
	add.s64 	%rd49, %rd49, 4;
	add.s32 	%r124, %r124, 4;
	setp.ne.s32 	%p18, %r124, 3612;
	@%p18 bra 	$L__BB0_134;
	mov.b32 	%r125, 0;
$L__BB0_136:
	mul.wide.u32 	%rd43, %r125, 4;
	add.s64 	%rd44, %rd3, %rd43;
	add.s32 	%r113, %r27, %r125;
	ld.local.f32 	%f330, [%rd44+84];
	ld.local.f32 	%f331, [%rd44+28];
	shl.b32 	%r114, %r113, 2;
	mov.u32 	%r115, _ZZ10candidate3E15pad_temp_shared;
	add.s32 	%r116, %r115, %r114;
	ld.shared.f32 	%f332, [%r116+56];
	fma.rn.f32 	%f333, %f332, %f129, %f331;
	fma.rn.f32 	%f334, %f332, %f130, %f330;
	ld.shared.f32 	%f335, [%r116+112];
	fma.rn.f32 	%f336, %f335, %f131, %f333;
	fma.rn.f32 	%f337, %f335, %f132, %f334;
	ld.shared.f32 	%f338, [%r116+168];
	fma.rn.f32 	%f339, %f338, %f133, %f336;
	fma.rn.f32 	%f340, %f338, %f134, %f337;
	ld.shared.f32 	%f341, [%r116+952];
	fma.rn.f32 	%f342, %f341, %f135, %f339;
	fma.rn.f32 	%f343, %f341, %f136, %f340;
	ld.shared.f32 	%f344, [%r116+1008];
	fma.rn.f32 	%f345, %f344, %f137, %f342;
	fma.rn.f32 	%f346, %f344, %f138, %f343;
	ld.shared.f32 	%f347, [%r116+1064];
	fma.rn.f32 	%f348, %f347, %f139, %f345;
	fma.rn.f32 	%f349, %f347, %f140, %f346;
	ld.shared.f32 	%f350, [%r116+1848];
	fma.rn.f32 	%f351, %f350, %f141, %f348;
	fma.rn.f32 	%f352, %f350, %f142, %f349;
	ld.shared.f32 	%f353, [%r116+1904];
	fma.rn.f32 	%f354, %f353, %f143, %f351;
	fma.rn.f32 	%f355, %f353, %f144, %f352;
	ld.shared.f32 	%f356, [%r116+1960];
	fma.rn.f32 	%f357, %f356, %f145, %f354;
	fma.rn.f32 	%f358, %f356, %f146, %f355;
	ld.shared.f32 	%f359, [%r116+2744];
	fma.rn.f32 	%f360, %f359, %f147, %f357;
	fma.rn.f32 	%f361, %f359, %f148, %f358;
	ld.shared.f32 	%f362, [%r116+2800];
	fma.rn.f32 	%f363, %f362, %f149, %f360;
	fma.rn.f32 	%f364, %f362, %f150, %f361;
	ld.shared.f32 	%f365, [%r116+2856];
	fma.rn.f32 	%f366, %f365, %f151, %f363;
	fma.rn.f32 	%f367, %f365, %f152, %f364;
	ld.shared.f32 	%f368, [%r116+3640];
	fma.rn.f32 	%f369, %f368, %f153, %f366;
	fma.rn.f32 	%f370, %f368, %f154, %f367;
	ld.shared.f32 	%f371, [%r116+3696];
	fma.rn.f32 	%f372, %f371, %f155, %f369;
	fma.rn.f32 	%f373, %f371, %f156, %f370;
	ld.shared.f32 	%f374, [%r116+3752];
	fma.rn.f32 	%f375, %f374, %f157, %f372;
	fma.rn.f32 	%f376, %f374, %f158, %f373;
	ld.shared.f32 	%f377, [%r116+4536];
	fma.rn.f32 	%f378, %f377, %f159, %f375;
	fma.rn.f32 	%f379, %f377, %f160, %f376;
	ld.shared.f32 	%f380, [%r116+4592];
	fma.rn.f32 	%f381, %f380, %f161, %f378;
	fma.rn.f32 	%f382, %f380, %f162, %f379;
	ld.shared.f32 	%f383, [%r116+4648];
	fma.rn.f32 	%f384, %f383, %f163, %f381;
	fma.rn.f32 	%f385, %f383, %f164, %f382;
	ld.shared.f32 	%f386, [%r116+5432];
	fma.rn.f32 	%f387, %f386, %f165, %f384;
	fma.rn.f32 	%f388, %f386, %f166, %f385;
	ld.shared.f32 	%f389, [%r116+5488];
	fma.rn.f32 	%f390, %f389, %f167, %f387;
	fma.rn.f32 	%f391, %f389, %f168, %f388;
	ld.shared.f32 	%f392, [%r116+5544];
	fma.rn.f32 	%f393, %f392, %f169, %f390;
	fma.rn.f32 	%f394, %f392, %f170, %f391;
	ld.shared.f32 	%f395, [%r116+6328];
	fma.rn.f32 	%f396, %f395, %f171, %f393;
	fma.rn.f32 	%f397, %f395, %f172, %f394;
	ld.shared.f32 	%f398, [%r116+6384];
	fma.rn.f32 	%f399, %f398, %f173, %f396;
	fma.rn.f32 	%f400, %f398, %f174, %f397;
	ld.shared.f32 	%f401, [%r116+6440];
	fma.rn.f32 	%f402, %f401, %f175, %f399;
	fma.rn.f32 	%f403, %f401, %f176, %f400;
	st.local.f32 	[%rd44+28], %f402;
	st.local.f32 	[%rd44+84], %f403;
	add.s32 	%r125, %r125, 1;
	setp.ne.s32 	%p19, %r125, 7;
	@%p19 bra 	$L__BB0_136;
	add.s32 	%r123, %r123, 1;
	setp.ne.s32 	%p20, %r123, 4;
	@%p20 bra 	$L__BB0_133;
	add.s32 	%r122, %r122, 1;
	setp.ne.s32 	%p21, %r122, 3;
	@%p21 bra 	$L__BB0_2;
	add.s32 	%r121, %r121, 1;
	setp.ne.s32 	%p22, %r121, 16;
	@%p22 bra 	$L__BB0_1;
	ld.param.u64 	%rd48, [candidate3_param_2];
	cvta.to.global.u64 	%rd45, %rd48;
	mul.lo.s32 	%r117, %r4, 3136;
	shr.u32 	%r118, %r1, 1;
	mad.lo.s32 	%r119, %r118, 28, %r117;
	add.s32 	%r120, %r119, %r17;
	ld.local.v4.f32 	{%f404, %f405, %f406, %f407}, [%rd3];
	mul.wide.u32 	%rd46, %r120, 4;
	add.s64 	%rd47, %rd45, %rd46;
	st.global.f32 	[%rd47], %f404;
	ld.local.v4.f32 	{%f408, %f409, %f410, %f411}, [%rd3+48];
	st.global.f32 	[%rd47+6272], %f410;
	st.global.f32 	[%rd47+4], %f405;
	st.global.f32 	[%rd47+6276], %f411;
	st.global.f32 	[%rd47+8], %f406;
	ld.local.v4.f32 	{%f412, %f413, %f414, %f415}, [%rd3+64];
	st.global.f32 	[%rd47+6280], %f412;
	st.global.f32 	[%rd47+12], %f407;
	st.global.f32 	[%rd47+6284], %f413;
	ld.local.v4.f32 	{%f416, %f417, %f418, %f419}, [%rd3+16];
	st.global.f32 	[%rd47+16], %f416;
	st.global.f32 	[%rd47+6288], %f414;
	st.global.f32 	[%rd47+20], %f417;
	st.global.f32 	[%rd47+6292], %f415;
	st.global.f32 	[%rd47+24], %f418;
	ld.local.v4.f32 	{%f420, %f421, %f422, %f423}, [%rd3+80];
	st.global.f32 	[%rd47+6296], %f420;
	st.global.f32 	[%rd47+56], %f419;
	st.global.f32 	[%rd47+6328], %f421;
	ld.local.v4.f32 	{%f424, %f425, %f426, %f427}, [%rd3+32];
	st.global.f32 	[%rd47+60], %f424;
	st.global.f32 	[%rd47+6332], %f422;
	st.global.f32 	[%rd47+64], %f425;
	st.global.f32 	[%rd47+6336], %f423;
	st.global.f32 	[%rd47+68], %f426;
	ld.local.v4.f32 	{%f428, %f429, %f430, %f431}, [%rd3+96];
	st.global.f32 	[%rd47+6340], %f428;
	st.global.f32 	[%rd47+72], %f427;
	st.global.f32 	[%rd47+6344], %f429;
	st.global.f32 	[%rd47+76], %f408;
	st.global.f32 	[%rd47+6348], %f430;
	st.global.f32 	[%rd47+80], %f409;
	st.global.f32 	[%rd47+6352], %f431;
	ret;

}


// ===== COMPILED SASS (sm_100) =====

	.target	sm_100

	.elftype	@"ET_EXEC"


//--------------------- .note.nv.tkinfo           --------------------------
	.section	.note.nv.tkinfo,"",@"SHT_NOTE"
	.sectionflags	@"SHF_NOTE_NV_TKINFO"
	.tkinfo
        /*0018*/ 	.word	0x00000002
        /*0030*/ 	.string	""
        /*0030*/ 	.string	"ptxas"
        /*0030*/ 	.string	"Cuda compilation tools, release 13.0, V13.0.88"
        /*0030*/ 	.string	"Build cuda_13.0.r13.0/compiler.36424714_0"
        /*0030*/ 	.string	"-arch sm_100 -m 64 "



//--------------------- .note.nv.cuinfo           --------------------------
	.section	.note.nv.cuinfo,"",@"SHT_NOTE"
	.sectionflags	@"SHF_NOTE_NV_CUINFO"
        /*0018*/ 	.short	0x0002
        /*001a*/ 	.short	0x0064
        /*001c*/ 	.short	0x0082
	.zero		2


//--------------------- .nv.info                  --------------------------
	.section	.nv.info,"",@"SHT_CUDA_INFO"
	.align	4


	//----- nvinfo : EIATTR_REGCOUNT
	.align		4
        /*0000*/ 	.byte	0x04, 0x2f
        /*0002*/ 	.short	(.L_1 - .L_0)
	.align		4
.L_0:
        /*0004*/ 	.word	index@(candidate3)
        /*0008*/ 	.word	0x00000050


	//----- nvinfo : EIATTR_FRAME_SIZE
	.align		4
.L_1:
        /*000c*/ 	.byte	0x04, 0x11
        /*000e*/ 	.short	(.L_3 - .L_2)
	.align		4
.L_2:
        /*0010*/ 	.word	index@(candidate3)
        /*0014*/ 	.word	0x00000070


	//----- nvinfo : EIATTR_MIN_STACK_SIZE
	.align		4
.L_3:
        /*0018*/ 	.byte	0x04, 0x12
        /*001a*/ 	.short	(.L_5 - .L_4)
	.align		4
.L_4:
        /*001c*/ 	.word	index@(candidate3)
        /*0020*/ 	.word	0x00000070
.L_5:


//--------------------- .nv.compat                --------------------------
	.section	.nv.compat,"",@"SHT_CUDA_COMPAT_INFO"
	.align	4
        /*0000*/ 	.byte	0x02, 0x09, 0x00, 0x00, 0x02, 0x02, 0x01, 0x00, 0x02, 0x05, 0x05, 0x00, 0x03, 0x07, 0x01, 0x01
        /*0010*/ 	.byte	0x02, 0x03, 0x00, 0x00, 0x02, 0x06, 0x01, 0x00, 0x04, 0x0b, 0x08, 0x00, 0x09, 0x00, 0x00, 0x00
        /*0020*/ 	.byte	0x00, 0x00, 0x00, 0x00


//--------------------- .nv.info.candidate3       --------------------------
	.section	.nv.info.candidate3,"",@"SHT_CUDA_INFO"
	.sectionflags	@""
	.align	4


	//----- nvinfo : EIATTR_CUDA_API_VERSION
	.align		4
        /*0000*/ 	.byte	0x04, 0x37
        /*0002*/ 	.short	(.L_7 - .L_6)
.L_6:
        /*0004*/ 	.word	0x00000082


	//----- nvinfo : EIATTR_KPARAM_INFO
	.align		4
.L_7:
        /*0008*/ 	.byte	0x04, 0x17
        /*000a*/ 	.short	(.L_9 - .L_8)
.L_8:
        /*000c*/ 	.word	0x00000000
        /*0010*/ 	.short	0x0002
        /*0012*/ 	.short	0x0010
        /*0014*/ 	.byte	0x00, 0xf5, 0x21, 0x00


	//----- nvinfo : EIATTR_KPARAM_INFO
	.align		4
.L_9:
        /*0018*/ 	.byte	0x04, 0x17
        /*001a*/ 	.short	(.L_11 - .L_10)
.L_10:
        /*001c*/ 	.word	0x00000000
        /*0020*/ 	.short	0x0001
        /*0022*/ 	.short	0x0008
        /*0024*/ 	.byte	0x00, 0xf5, 0x21, 0x00


	//----- nvinfo : EIATTR_KPARAM_INFO
	.align		4
.L_11:
        /*0028*/ 	.byte	0x04, 0x17
        /*002a*/ 	.short	(.L_13 - .L_12)
.L_12:
        /*002c*/ 	.word	0x00000000
        /*0030*/ 	.short	0x0000
        /*0032*/ 	.short	0x0000
        /*0034*/ 	.byte	0x00, 0xf5, 0x21, 0x00


	//----- nvinfo : EIATTR_SPARSE_MMA_MASK
	.align		4
.L_13:
        /*0038*/ 	.byte	0x03, 0x50
        /*003a*/ 	.short	0x0000


	//----- nvinfo : EIATTR_MAXREG_COUNT
	.align		4
        /*003c*/ 	.byte	0x03, 0x1b
        /*003e*/ 	.short	0x00ff


	//----- nvinfo : EIATTR_NUM_BARRIERS
	.align		4
        /*0040*/ 	.byte	0x02, 0x4c
        /*0042*/ 	.byte	0x01
	.zero		1


	//----- nvinfo : EIATTR_MERCURY_ISA_VERSION
	.align		4
        /*0044*/ 	.byte	0x03, 0x5f
        /*0046*/ 	.short	0x0101


	//----- nvinfo : EIATTR_VRC_CTA_INIT_COUNT
	.align		4
        /*0048*/ 	.byte	0x02, 0x4a
	.zero		1
	.zero		1


	//----- nvinfo : EIATTR_EXIT_INSTR_OFFSETS
	.align		4
        /*004c*/ 	.byte	0x04, 0x1c
        /*004e*/ 	.short	(.L_15 - .L_14)


	//   ....[0]....
.L_14:
        /*0050*/ 	.word	0x00002800


	//----- nvinfo : EIATTR_MAX_THREADS
	.align		4
.L_15:
        /*0054*/ 	.byte	0x04, 0x05
        /*0056*/ 	.short	(.L_17 - .L_16)
.L_16:
        /*0058*/ 	.word	0x00000070
        /*005c*/ 	.word	0x00000001
        /*0060*/ 	.word	0x00000001


	//----- nvinfo : EIATTR_CBANK_PARAM_SIZE
	.align		4
.L_17:
        /*0064*/ 	.byte	0x03, 0x19
        /*0066*/ 	.short	0x0018


	//----- nvinfo : EIATTR_PARAM_CBANK
	.align		4
        /*0068*/ 	.byte	0x04, 0x0a
        /*006a*/ 	.short	(.L_19 - .L_18)
	.align		4
.L_18:
        /*006c*/ 	.word	index@(.nv.constant0.candidate3)
        /*0070*/ 	.short	0x0380
        /*0072*/ 	.short	0x0018


	//----- nvinfo : EIATTR_SW_WAR
	.align		4
.L_19:
        /*0074*/ 	.byte	0x04, 0x36
        /*0076*/ 	.short	(.L_21 - .L_20)
.L_20:
        /*0078*/ 	.word	0x00000008
.L_21:


//--------------------- .nv.callgraph             --------------------------
	.section	.nv.callgraph,"",@"SHT_CUDA_CALLGRAPH"
	.align	4
	.sectionentsize	8
	.align		4
        /*0000*/ 	.word	0x00000000
	.align		4
        /*0004*/ 	.word	0xffffffff
	.align		4
        /*0008*/ 	.word	0x00000000
	.align		4
        /*000c*/ 	.word	0xfffffffe
	.align		4
        /*0010*/ 	.word	0x00000000
	.align		4
        /*0014*/ 	.word	0xfffffffd
	.align		4
        /*0018*/ 	.word	0x00000000
	.align		4
        /*001c*/ 	.word	0xfffffffc


//--------------------- .text.candidate3          --------------------------
	.section	.text.candidate3,"ax",@progbits
	.align	128
        .global         candidate3
        .type           candidate3,@function
        .size           candidate3,(.L_x_6 - candidate3)
        .other          candidate3,@"STO_CUDA_ENTRY STV_DEFAULT"
candidate3:
.text.candidate3:
[----:B------:R-:W0:Y:S01]  /*0000*/  LDC R1, c[0x0][0x37c] ;  /* 0x0000df00ff017b82 */ /* 0x000e220000000800 */
[----:B------:R-:W1:Y:S07]  /*0010*/  S2R R12, SR_TID.X ;  /* 0x00000000000c7919 */ /* 0x000e6e0000002100 */
[----:B------:R-:W2:Y:S01]  /*0020*/  S2UR UR11, SR_CTAID.X ;  /* 0x00000000000b79c3 */ /* 0x000ea20000002500 */
[----:B------:R-:W-:Y:S01]  /*0030*/  HFMA2 R3, -RZ, RZ, 0, 1.0192394256591796875e-05 ;  /* 0x000000abff037431 */ /* 0x000fe200000001ff */
[----:B0-----:R-:W-:Y:S01]  /*0040*/  IADD3 R1, PT, PT, R1, -0x70, RZ ;  /* 0xffffff9001017810 */ /* 0x001fe20007ffe0ff */
[----:B------:R-:W0:Y:S03]  /*0050*/  LDCU.64 UR12, c[0x0][0x358] ;  /* 0x00006b00ff0c77ac */ /* 0x000e260008000a00 */
[----:B------:R-:W-:Y:S01]  /*0060*/  R2UR UR10, R1 ;  /* 0x00000000010a72ca */ /* 0x000fe200000e0000 */
[----:B------:R3:W-:Y:S04]  /*0070*/  STL.128 [R1], RZ ;  /* 0x000000ff01007387 */ /* 0x0007e80000100c00 */
[----:B------:R3:W-:Y:S04]  /*0080*/  STL.128 [R1+0x40], RZ ;  /* 0x000040ff01007387 */ /* 0x0007e80000100c00 */
[----:B------:R3:W-:Y:S04]  /*0090*/  STL.128 [R1+0x10], RZ ;  /* 0x000010ff01007387 */ /* 0x0007e80000100c00 */
[----:B------:R3:W-:Y:S04]  /*00a0*/  STL.128 [R1+0x50], RZ ;  /* 0x000050ff01007387 */ /* 0x0007e80000100c00 */
[----:B------:R3:W-:Y:S01]  /*00b0*/  STL.128 [R1+0x20], RZ ;  /* 0x000020ff01007387 */ /* 0x0007e20000100c00 */
[----:B--2---:R-:W-:-:S03]  /*00c0*/  UIMAD UR4, UR11, 0x12000, URZ ;  /* 0x000120000b0478a4 */ /* 0x004fc6000f8e02ff */
[----:B------:R3:W-:Y:S03]  /*00d0*/  STL.128 [R1+0x30], RZ ;  /* 0x000030ff01007387 */ /* 0x0007e60000100c00 */
[----:B------:R-:W-:Y:S01]  /*00e0*/  MOV R14, UR4 ;  /* 0x00000004000e7c02 */ /* 0x000fe20008000f00 */
[C---:B-1----:R-:W-:Y:S01]  /*00f0*/  VIADD R8, R12.reuse, 0x310 ;  /* 0x000003100c087836 */ /* 0x042fe20000000000 */
[C---:B------:R-:W-:Y:S01]  /*0100*/  ISETP.GE.U32.AND P0, PT, R12.reuse, 0x50, PT ;  /* 0x000000500c00780c */ /* 0x040fe20003f06070 */
[----:B------:R3:W-:Y:S01]  /*0110*/  STL.128 [R1+0x60], RZ ;  /* 0x000060ff01007387 */ /* 0x0007e20000100c00 */
[C---:B------:R-:W-:Y:S01]  /*0120*/  ISETP.GE.U32.AND P2, PT, R12.reuse, 0x30, PT ;  /* 0x000000300c00780c */ /* 0x040fe20003f46070 */
[----:B------:R-:W-:Y:S01]  /*0130*/  UMOV UR4, URZ ;  /* 0x000000ff00047c82 */ /* 0x000fe20008000000 */
[C---:B------:R-:W-:Y:S02]  /*0140*/  ISETP.GE.U32.AND P1, PT, R12.reuse, 0x40, PT ;  /* 0x000000400c00780c */ /* 0x040fe40003f26070 */
[----:B------:R-:W-:-:S02]  /*0150*/  ISETP.GE.U32.AND P3, PT, R12, 0x20, PT ;  /* 0x000000200c00780c */ /* 0x000fc40003f66070 */
[C---:B------:R-:W-:Y:S02]  /*0160*/  LOP3.LUT R2, R12.reuse, 0x1, RZ, 0xc0, !PT ;  /* 0x000000010c027812 */ /* 0x040fe400078ec0ff */
[C---:B------:R-:W-:Y:S02]  /*0170*/  PRMT R0, R12.reuse, 0x9910, RZ ;  /* 0x000099100c007816 */ /* 0x040fe400000000ff */
[----:B------:R-:W-:Y:S02]  /*0180*/  IADD3 R4, PT, PT, R12, 0x1c0, RZ ;  /* 0x000001c00c047810 */ /* 0x000fe40007ffe0ff */
[----:B------:R-:W-:Y:S01]  /*0190*/  ISETP.NE.U32.AND P5, PT, R2, 0x1, PT ;  /* 0x000000010200780c */ /* 0x000fe20003fa5070 */
[----:B------:R-:W-:Y:S01]  /*01a0*/  IMAD R0, R0, R3, 0x4ad0 ;  /* 0x00004ad000007424 */ /* 0x000fe200078e0203 */
[C---:B------:R-:W-:Y:S01]  /*01b0*/  IADD3 R9, PT, PT, R12.reuse, 0x460, RZ ;  /* 0x000004600c097810 */ /* 0x040fe20007ffe0ff */
[C---:B------:R-:W-:Y:S01]  /*01c0*/  VIADD R3, R12.reuse, 0x20 ;  /* 0x000000200c037836 */ /* 0x040fe20000000000 */
[C---:B------:R-:W-:Y:S01]  /*01d0*/  IADD3 R2, PT, PT, R12.reuse, 0x10, RZ ;  /* 0x000000100c027810 */ /* 0x040fe20007ffe0ff */
[C---:B------:R-:W-:Y:S01]  /*01e0*/  @P1 VIADD R3, R12.reuse, 0xffffffc0 ;  /* 0xffffffc00c031836 */ /* 0x040fe20000000000 */
[----:B------:R-:W-:-:S02]  /*01f0*/  @P0 IADD3 R2, PT, PT, R12, -0x50, RZ ;  /* 0xffffffb00c020810 */ /* 0x000fc40007ffe0ff */
[----:B------:R-:W-:Y:S01]  /*0200*/  LOP3.LUT R10, R8, 0xffff, RZ, 0xc0, !PT ;  /* 0x0000ffff080a7812 */ /* 0x000fe200078ec0ff */
[--C-:B------:R-:W-:Y:S01]  /*0210*/  IMAD R11, R3, 0x3, R14.reuse ;  /* 0x00000003030b7824 */ /* 0x100fe200078e020e */
[----:B------:R-:W-:Y:S02]  /*0220*/  IADD3 R5, PT, PT, R12, 0x30, RZ ;  /* 0x000000300c057810 */ /* 0x000fe40007ffe0ff */
[----:B------:R-:W-:Y:S01]  /*0230*/  LOP3.LUT R8, R4, 0xffff, RZ, 0xc0, !PT ;  /* 0x0000ffff04087812 */ /* 0x000fe200078ec0ff */
[--C-:B------:R-:W-:Y:S01]  /*0240*/  IMAD R4, R2, 0x3, R14.reuse ;  /* 0x0000000302047824 */ /* 0x100fe200078e020e */
[----:B------:R-:W-:Y:S02]  /*0250*/  @P2 IADD3 R5, PT, PT, R12, -0x30, RZ ;  /* 0xffffffd00c052810 */ /* 0x000fe40007ffe0ff */
[----:B------:R-:W-:Y:S01]  /*0260*/  LOP3.LUT R9, R9, 0xffff, RZ, 0xc0, !PT ;  /* 0x0000ffff09097812 */ /* 0x000fe200078ec0ff */
[----:B------:R-:W-:Y:S01]  /*0270*/  IMAD R2, R8, 0x2ab, RZ ;  /* 0x000002ab08027824 */ /* 0x000fe200078e02ff */
[C---:B------:R-:W-:Y:S01]  /*0280*/  ISETP.GE.U32.AND P4, PT, R12.reuse, 0x10, PT ;  /* 0x000000100c00780c */ /* 0x040fe20003f86070 */
[----:B------:R-:W-:Y:S01]  /*0290*/  IMAD R13, R5, 0x3, R14 ;  /* 0x00000003050d7824 */ /* 0x000fe200078e020e */
[C---:B------:R-:W-:Y:S01]  /*02a0*/  IADD3 R6, PT, PT, R12.reuse, 0x40, RZ ;  /* 0x000000400c067810 */ /* 0x040fe20007ffe0ff */
[----:B------:R-:W-:Y:S01]  /*02b0*/  IMAD R9, R9, 0x2ab, RZ ;  /* 0x000002ab09097824 */ /* 0x000fe200078e02ff */
[----:B------:R-:W-:Y:S01]  /*02c0*/  @P3 IADD3 R6, PT, PT, R12, -0x20, RZ ;  /* 0xffffffe00c063810 */ /* 0x000fe20007ffe0ff */
[----:B------:R-:W-:Y:S01]  /*02d0*/  IMAD R5, R10, 0x2ab, RZ ;  /* 0x000002ab0a057824 */ /* 0x000fe200078e02ff */
[----:B------:R-:W-:-:S02]  /*02e0*/  LOP3.LUT R0, R0, 0xffff, RZ, 0xc0, !PT ;  /* 0x0000ffff00007812 */ /* 0x000fc400078ec0ff */
[----:B------:R-:W-:Y:S01]  /*02f0*/  SHF.R.U32.HI R2, RZ, 0x10, R2 ;  /* 0x00000010ff027819 */ /* 0x000fe20000011602 */
[----:B------:R-:W-:Y:S01]  /*0300*/  IMAD R3, R6, 0x3, R14 ;  /* 0x0000000306037824 */ /* 0x000fe200078e020e */
[----:B------:R-:W-:Y:S02]  /*0310*/  SHF.R.U32.HI R0, RZ, 0xe, R0 ;  /* 0x0000000eff007819 */ /* 0x000fe40000011600 */
[----:B------:R-:W-:Y:S02]  /*0320*/  SHF.R.U32.HI R6, RZ, 0x10, R9 ;  /* 0x00000010ff067819 */ /* 0x000fe40000011609 */
[----:B------:R-:W-:Y:S02]  /*0330*/  SHF.R.U32.HI R5, RZ, 0x10, R5 ;  /* 0x00000010ff057819 */ /* 0x000fe40000011605 */
[----:B------:R-:W-:Y:S01]  /*0340*/  LOP3.LUT R9, R0, 0xffff, RZ, 0xc0, !PT ;  /* 0x0000ffff00097812 */ /* 0x000fe200078ec0ff */
[--C-:B------:R-:W-:Y:S01]  /*0350*/  IMAD R0, R2, 0x1200, R3.reuse ;  /* 0x0000120002007824 */ /* 0x100fe200078e0203 */
[----:B------:R-:W-:Y:S01]  /*0360*/  IADD3 R7, PT, PT, R12, 0x50, RZ ;  /* 0x000000500c077810 */ /* 0x000fe20007ffe0ff */
[----:B------:R-:W-:Y:S01]  /*0370*/  IMAD R2, R6, 0x1200, R3 ;  /* 0x0000120006027824 */ /* 0x000fe200078e0203 */
[C---:B------:R-:W-:Y:S01]  /*0380*/  IADD3 R6, PT, PT, R12.reuse, 0x150, RZ ;  /* 0x000001500c067810 */ /* 0x040fe20007ffe0ff */
[C---:B------:R-:W-:Y:S01]  /*0390*/  @P4 VIADD R7, R12.reuse, 0xfffffff0 ;  /* 0xfffffff00c074836 */ /* 0x040fe20000000000 */
[C---:B------:R-:W-:Y:S01]  /*03a0*/  LOP3.LUT R8, R12.reuse, 0x380, RZ, 0xfc, !PT ;  /* 0x000003800c087812 */ /* 0x040fe200078efcff */
[----:B------:R-:W-:Y:S01]  /*03b0*/  IMAD R3, R5, 0x1200, R4 ;  /* 0x0000120005037824 */ /* 0x000fe200078e0204 */
[C---:B------:R-:W-:Y:S01]  /*03c0*/  IADD3 R5, PT, PT, R12.reuse, 0xe0, RZ ;  /* 0x000000e00c057810 */ /* 0x040fe20007ffe0ff */
[----:B------:R-:W-:Y:S01]  /*03d0*/  IMAD R15, R7, 0x3, R14 ;  /* 0x00000003070f7824 */ /* 0x000fe200078e020e */
[C---:B------:R-:W-:Y:S01]  /*03e0*/  IADD3 R7, PT, PT, R12.reuse, 0x230, RZ ;  /* 0x000002300c077810 */ /* 0x040fe20007ffe0ff */
[----:B------:R-:W-:Y:S01]  /*03f0*/  IMAD R4, R9, 0x1200, R4 ;  /* 0x0000120009047824 */ /* 0x000fe200078e0204 */
[----:B------:R-:W-:Y:S01]  /*0400*/  LOP3.LUT R9, R5, 0xffff, RZ, 0xc0, !PT ;  /* 0x0000ffff05097812 */ /* 0x000fe200078ec0ff */
[----:B------:R-:W-:Y:S01]  /*0410*/  VIADD R5, R12, 0x3f0 ;  /* 0x000003f00c057836 */ /* 0x000fe20000000000 */
[----:B------:R-:W-:-:S02]  /*0420*/  LOP3.LUT R10, R6, 0xffff, RZ, 0xc0, !PT ;  /* 0x0000ffff060a7812 */ /* 0x000fc400078ec0ff */
[----:B------:R-:W-:Y:S01]  /*0430*/  LOP3.LUT R7, R7, 0xffff, RZ, 0xc0, !PT ;  /* 0x0000ffff07077812 */ /* 0x000fe200078ec0ff */
[----:B------:R-:W-:Y:S01]  /*0440*/  IMAD R9, R9, 0x2ab, RZ ;  /* 0x000002ab09097824 */ /* 0x000fe200078e02ff */
[----:B------:R-:W-:Y:S01]  /*0450*/  IADD3 R6, PT, PT, R12, 0x4d0, RZ ;  /* 0x000004d00c067810 */ /* 0x000fe20007ffe0ff */
[----:B------:R-:W-:Y:S01]  /*0460*/  IMAD R10, R10, 0x2ab, RZ ;  /* 0x000002ab0a0a7824 */ /* 0x000fe200078e02ff */
[----:B------:R-:W-:Y:S01]  /*0470*/  LOP3.LUT R8, R8, 0xffff, RZ, 0xc0, !PT ;  /* 0x0000ffff08087812 */ /* 0x000fe200078ec0ff */
[----:B------:R-:W-:Y:S01]  /*0480*/  IMAD R7, R7, 0x2ab, RZ ;  /* 0x000002ab07077824 */ /* 0x000fe200078e02ff */
[----:B------:R-:W-:Y:S02]  /*0490*/  SHF.R.U32.HI R9, RZ, 0x10, R9 ;  /* 0x00000010ff097819 */ /* 0x000fe40000011609 */
[----:B------:R-:W-:Y:S02]  /*04a0*/  LOP3.LUT R12, R5, 0xffff, RZ, 0xc0, !PT ;  /* 0x0000ffff050c7812 */ /* 0x000fe400078ec0ff */
[----:B------:R-:W-:-:S02]  /*04b0*/  LOP3.LUT R14, R6, 0xffff, RZ, 0xc0, !PT ;  /* 0x0000ffff060e7812 */ /* 0x000fc400078ec0ff */
[----:B------:R-:W-:Y:S01]  /*04c0*/  SHF.R.U32.HI R5, RZ, 0x10, R10 ;  /* 0x00000010ff057819 */ /* 0x000fe2000001160a */
[----:B------:R-:W-:Y:S01]  /*04d0*/  IMAD R10, R8, 0x2ab, RZ ;  /* 0x000002ab080a7824 */ /* 0x000fe200078e02ff */
[----:B------:R-:W-:Y:S01]  /*04e0*/  SHF.R.U32.HI R6, RZ, 0x10, R7 ;  /* 0x00000010ff067819 */ /* 0x000fe20000011607 */
[----:B------:R-:W-:Y:S01]  /*04f0*/  IMAD R12, R12, 0x2ab, RZ ;  /* 0x000002ab0c0c7824 */ /* 0x000fe200078e02ff */
[----:B------:R-:W-:Y:S01]  /*0500*/  PRMT R9, R9, 0x9910, RZ ;  /* 0x0000991009097816 */ /* 0x000fe200000000ff */
[----:B------:R-:W-:Y:S01]  /*0510*/  IMAD R14, R14, 0x2ab, RZ ;  /* 0x000002ab0e0e7824 */ /* 0x000fe200078e02ff */
[----:B------:R-:W-:Y:S02]  /*0520*/  PRMT R7, R5, 0x9910, RZ ;  /* 0x0000991005077816 */ /* 0x000fe400000000ff */
[----:B------:R-:W-:Y:S02]  /*0530*/  PRMT R8, R6, 0x9910, RZ ;  /* 0x0000991006087816 */ /* 0x000fe400000000ff */
[----:B------:R-:W-:Y:S01]  /*0540*/  MOV R5, R9 ;  /* 0x0000000900057202 */ /* 0x000fe20000000f00 */
[----:B------:R-:W-:Y:S01]  /*0550*/  IMAD R7, R7, 0x1200, RZ ;  /* 0x0000120007077824 */ /* 0x000fe200078e02ff */
[----:B------:R-:W-:Y:S01]  /*0560*/  SHF.R.U32.HI R10, RZ, 0x10, R10 ;  /* 0x00000010ff0a7819 */ /* 0x000fe2000001160a */
[----:B------:R-:W-:Y:S01]  /*0570*/  IMAD R8, R8, 0x1200, RZ ;  /* 0x0000120008087824 */ /* 0x000fe200078e02ff */
[----:B------:R-:W-:Y:S01]  /*0580*/  SHF.R.U32.HI R12, RZ, 0x10, R12 ;  /* 0x00000010ff0c7819 */ /* 0x000fe2000001160c */
[----:B------:R-:W-:Y:S01]  /*0590*/  IMAD R5, R5, 0x1200, RZ ;  /* 0x0000120005057824 */ /* 0x000fe200078e02ff */
[----:B------:R-:W-:-:S02]  /*05a0*/  SHF.R.U32.HI R14, RZ, 0x10, R14 ;  /* 0x00000010ff0e7819 */ /* 0x000fc4000001160e */
[----:B------:R-:W-:Y:S01]  /*05b0*/  LOP3.LUT R56, R7, 0xffff, RZ, 0xc0, !PT ;  /* 0x0000ffff07387812 */ /* 0x000fe200078ec0ff */
[----:B------:R-:W-:Y:S01]  /*05c0*/  IMAD R7, R12, 0x1200, R13 ;  /* 0x000012000c077824 */ /* 0x000fe200078e020d */
[----:B------:R-:W-:Y:S01]  /*05d0*/  LOP3.LUT R6, R5, 0xffff, RZ, 0xc0, !PT ;  /* 0x0000ffff05067812 */ /* 0x000fe200078ec0ff */
[----:B------:R-:W-:Y:S01]  /*05e0*/  IMAD R5, R10, 0x1200, R11 ;  /* 0x000012000a057824 */ /* 0x000fe200078e020b */
[----:B------:R-:W-:Y:S01]  /*05f0*/  LOP3.LUT R8, R8, 0xffff, RZ, 0xc0, !PT ;  /* 0x0000ffff08087812 */ /* 0x000fe200078ec0ff */
[----:B------:R-:W-:Y:S01]  /*0600*/  IMAD.IADD R56, R56, 0x1, R13 ;  /* 0x0000000138387824 */ /* 0x000fe200078e020d */
[----:B------:R-:W-:Y:S01]  /*0610*/  IADD3 R6, PT, PT, R6, R11, RZ ;  /* 0x0000000b06067210 */ /* 0x000fe20007ffe0ff */
[----:B------:R-:W-:Y:S01]  /*0620*/  IMAD R57, R14, 0x1200, R15 ;  /* 0x000012000e397824 */ /* 0x000fe200078e020f */
[----:B------:R-:W-:Y:S02]  /*0630*/  IADD3 R58, PT, PT, R8, R15, RZ ;  /* 0x0000000f083a7210 */ /* 0x000fe40007ffe0ff */
[----:B0--3--:R-:W-:-:S07]  /*0640*/  SEL R59, RZ, 0x7, P5 ;  /* 0x00000007ff3b7807 */ /* 0x009fce0002800000 */
.L_x_4:
[----:B0-----:R-:W0:Y:S01]  /*0650*/  S2R R60, SR_TID.X ;  /* 0x00000000003c7919 */ /* 0x001e220000002100 */
[----:B------:R-:W-:Y:S02]  /*0660*/  UIMAD UR5, UR4, 0x1880, URZ ;  /* 0x00001880040578a4 */ /* 0x000fe4000f8e02ff */
[----:B------:R-:W-:Y:S02]  /*0670*/  UIMAD UR14, UR4, 0x120, URZ ;  /* 0x00000120040e78a4 */ /* 0x000fe4000f8e02ff */
[----:B------:R-:W-:Y:S02]  /*0680*/  UIADD3 UR4, UPT, UPT, UR4, 0x1, URZ ;  /* 0x0000000104047890 */ /* 0x000fe4000fffe0ff */
[----:B------:R-:W-:Y:S02]  /*0690*/  UIMAD UR15, UR11, 0x12000, URZ ;  /* 0x000120000b0f78a4 */ /* 0x000fe4000f8e02ff */
[----:B------:R-:W-:Y:S01]  /*06a0*/  UISETP.NE.AND UP0, UPT, UR4, 0x10, UPT ;  /* 0x000000100400788c */ /* 0x000fe2000bf05270 */
[----:B0-----:R-:W-:-:S02]  /*06b0*/  IADD3 R8, PT, PT, R60, 0x5b0, RZ ;  /* 0x000005b03c087810 */ /* 0x001fc40007ffe0ff */
[----:B------:R-:W-:Y:S01]  /*06c0*/  LOP3.LUT R61, R60, UR5, RZ, 0xfc, !PT ;  /* 0x000000053c3d7c12 */ /* 0x000fe2000f8efcff */
[----:B------:R-:W-:Y:S01]  /*06d0*/  UMOV UR5, URZ ;  /* 0x000000ff00057c82 */ /* 0x000fe20008000000 */
[----:B------:R-:W-:Y:S02]  /*06e0*/  LOP3.LUT R8, R8, 0xffff, RZ, 0xc0, !PT ;  /* 0x0000ffff08087812 */ /* 0x000fe400078ec0ff */
[----:B------:R-:W-:-:S03]  /*06f0*/  IADD3 R61, PT, PT, R61, -0xf, RZ ;  /* 0xfffffff13d3d7810 */ /* 0x000fc60007ffe0ff */
[----:B------:R-:W-:-:S05]  /*0700*/  IMAD R8, R8, 0x2ab, RZ ;  /* 0x000002ab08087824 */ /* 0x000fca00078e02ff */
[----:B------:R-:W-:-:S07]  /*0710*/  SHF.R.U32.HI R62, RZ, 0x10, R8 ;  /* 0x00000010ff3e7819 */ /* 0x000fce0000011608 */
.L_x_3:
[----:B------:R-:W-:Y:S01]  /*0720*/  PRMT R8, R60, 0x9910, RZ ;  /* 0x000099103c087816 */ /* 0x000fe200000000ff */
[----:B0-----:R-:W0:Y:S01]  /*0730*/  LDC.64 R28, c[0x0][0x380] ;  /* 0x0000e000ff1c7b82 */ /* 0x001e220000000a00 */
[----:B------:R-:W-:Y:S01]  /*0740*/  HFMA2 R21, -RZ, RZ, 0, 0 ;  /* 0x00000000ff157431 */ /* 0x000fe200000001ff */
[----:B------:R-:W-:Y:S01]  /*0750*/  CS2R R12, SRZ ;  /* 0x00000000000c7805 */ /* 0x000fe2000001ff00 */
[----:B------:R-:W-:Y:S02]  /*0760*/  HFMA2 R27, -RZ, RZ, 0, 0 ;  /* 0x00000000ff1b7431 */ /* 0x000fe400000001ff */
[----:B------:R-:W-:Y:S01]  /*0770*/  IMAD R8, R8, 0x93, RZ ;  /* 0x0000009308087824 */ /* 0x000fe200078e02ff */
[----:B------:R-:W-:Y:S01]  /*0780*/  CS2R R14, SRZ ;  /* 0x00000000000e7805 */ /* 0x000fe2000001ff00 */
[----:B------:R-:W-:Y:S01]  /*0790*/  IMAD.MOV.U32 R11, RZ, RZ, RZ ;  /* 0x000000ffff0b7224 */ /* 0x000fe200078e00ff */
[----:B------:R-:W-:Y:S02]  /*07a0*/  MOV R17, RZ ;  /* 0x000000ff00117202 */ /* 0x000fe40000000f00 */
[----:B------:R-:W-:-:S02]  /*07b0*/  CS2R R18, SRZ ;  /* 0x0000000000127805 */ /* 0x000fc4000001ff00 */
[----:B------:R-:W-:Y:S01]  /*07c0*/  LOP3.LUT R8, R8, 0xffff, RZ, 0xc0, !PT ;  /* 0x0000ffff08087812 */ /* 0x000fe200078ec0ff */
[----:B------:R-:W-:Y:S01]  /*07d0*/  IMAD.MOV.U32 R25, RZ, RZ, RZ ;  /* 0x000000ffff197224 */ /* 0x000fe200078e00ff */
[----:B------:R-:W-:Y:S02]  /*07e0*/  MOV R23, RZ ;  /* 0x000000ff00177202 */ /* 0x000fe40000000f00 */
[----:B------:R-:W-:-:S04]  /*07f0*/  SHF.R.U32.HI R63, RZ, 0xb, R8 ;  /* 0x0000000bff3f7819 */ /* 0x000fc80000011608 */
[----:B------:R-:W-:-:S05]  /*0800*/  PRMT R8, R63, 0x9910, RZ ;  /* 0x000099103f087816 */ /* 0x000fca00000000ff */
[----:B------:R-:W-:-:S04]  /*0810*/  IMAD R8, R8, 0xe, RZ ;  /* 0x0000000e08087824 */ /* 0x000fc800078e02ff */
[----:B------:R-:W-:-:S05]  /*0820*/  IMAD.MOV R8, RZ, RZ, -R8 ;  /* 0x000000ffff087224 */ /* 0x000fca00078e0a08 */
[----:B------:R-:W-:-:S04]  /*0830*/  PRMT R9, R8, 0x7710, RZ ;  /* 0x0000771008097816 */ /* 0x000fc800000000ff */
[----:B------:R-:W-:Y:S02]  /*0840*/  IADD3 R64, PT, PT, R9, R60, RZ ;  /* 0x0000003c09407210 */ /* 0x000fe40007ffe0ff */
[----:B------:R-:W-:Y:S02]  /*0850*/  MOV R9, UR5 ;  /* 0x0000000500097c02 */ /* 0x000fe40008000f00 */
[----:B------:R-:W-:Y:S02]  /*0860*/  LOP3.LUT R8, R64, 0xff, RZ, 0xc0, !PT ;  /* 0x000000ff40087812 */ /* 0x000fe400078ec0ff */
[----:B------:R-:W-:Y:S02]  /*0870*/  LOP3.LUT P0, RZ, R9, 0xff, R64, 0xf8, !PT ;  /* 0x000000ff09ff7812 */ /* 0x000fe4000780f840 */
[----:B------:R-:W-:Y:S02]  /*0880*/  LOP3.LUT R8, R8, 0xf, RZ, 0x3c, !PT ;  /* 0x0000000f08087812 */ /* 0x000fe400078e3cff */
[----:B------:R-:W-:-:S02]  /*0890*/  IADD3 R9, PT, PT, R61, UR5, RZ ;  /* 0x000000053d097c10 */ /* 0x000fc4000fffe0ff */
[----:B------:R-:W-:-:S03]  /*08a0*/  ISETP.LE.U32.OR P0, PT, R8, UR5, !P0 ;  /* 0x0000000508007c0c */ /* 0x000fc6000c703470 */
[----:B0-----:R-:W-:Y:S01]  /*08b0*/  IMAD.WIDE R28, R9, 0x4, R28 ;  /* 0x00000004091c7825 */ /* 0x001fe200078e021c */
[----:B------:R-:W-:-:S03]  /*08c0*/  ISETP.LT.U32.OR P1, PT, R60, 0xe, P0 ;  /* 0x0000000e3c00780c */ /* 0x000fc60000721470 */
[----:B------:R-:W-:-:S10]  /*08d0*/  HFMA2 R9, -RZ, RZ, 0, 0 ;  /* 0x00000000ff097431 */ /* 0x000fd400000001ff */
[----:B------:R-:W2:Y:S04]  /*08e0*/  @!P1 LDG.E.CONSTANT R13, desc[UR12][R28.64+0x620] ;  /* 0x0006200c1c0d9981 */ /* 0x000ea8000c1e9900 */
[----:B------:R-:W3:Y:S04]  /*08f0*/  @!P1 LDG.E.CONSTANT R21, desc[UR12][R28.64+0x1260] ;  /* 0x0012600c1c159981 */ /* 0x000ee8000c1e9900 */
[----:B------:R-:W4:Y:S04]  /*0900*/  @!P1 LDG.E.CONSTANT R11, desc[UR12][R28.64] ;  /* 0x0000000c1c0b9981 */ /* 0x000f28000c1e9900 */
[----:B------:R-:W5:Y:S04]  /*0910*/  @!P1 LDG.E.CONSTANT R9, desc[UR12][R28.64+0x310] ;  /* 0x0003100c1c099981 */ /* 0x000f68000c1e9900 */
[----:B------:R-:W5:Y:S04]  /*0920*/  @!P1 LDG.E.CONSTANT R15, desc[UR12][R28.64+0x930] ;  /* 0x0009300c1c0f9981 */ /* 0x000f68000c1e9900 */
[----:B------:R-:W5:Y:S04]  /*0930*/  @!P1 LDG.E.CONSTANT R17, desc[UR12][R28.64+0xc40] ;  /* 0x000c400c1c119981 */ /* 0x000f68000c1e9900 */
[----:B------:R-:W5:Y:S04]  /*0940*/  @!P1 LDG.E.CONSTANT R19, desc[UR12][R28.64+0xf50] ;  /* 0x000f500c1c139981 */ /* 0x000f68000c1e9900 */
[----:B------:R-:W5:Y:S04]  /*0950*/  @!P1 LDG.E.CONSTANT R23, desc[UR12][R28.64+0x1570] ;  /* 0x0015700c1c179981 */ /* 0x000f68000c1e9900 */
[----:B------:R-:W5:Y:S04]  /*0960*/  @!P1 LDG.E.CONSTANT R25, desc[UR12][R28.64+0x1880] ;  /* 0x0018800c1c199981 */ /* 0x000f68000c1e9900 */
[----:B------:R-:W5:Y:S01]  /*0970*/  @!P1 LDG.E.CONSTANT R27, desc[UR12][R28.64+0x1b90] ;  /* 0x001b900c1c1b9981 */ /* 0x000f62000c1e9900 */
[----:B------:R-:W-:-:S02]  /*0980*/  CS2R R52, SRZ ;  /* 0x0000000000347805 */ /* 0x000fc4000001ff00 */
[----:B------:R-:W-:Y:S02]  /*0990*/  CS2R R66, SRZ ;  /* 0x0000000000427805 */ /* 0x000fe4000001ff00 */
[----:B------:R-:W-:Y:S02]  /*09a0*/  MOV R77, RZ ;  /* 0x000000ff004d7202 */ /* 0x000fe40000000f00 */
[----:B------:R-:W-:Y:S02]  /*09b0*/  CS2R R30, SRZ ;  /* 0x00000000001e7805 */ /* 0x000fe4000001ff00 */
[----:B------:R-:W-:Y:S02]  /*09c0*/  CS2R R68, SRZ ;  /* 0x0000000000447805 */ /* 0x000fe4000001ff00 */
[----:B------:R-:W-:Y:S01]  /*09d0*/  CS2R R54, SRZ ;  /* 0x0000000000367805 */ /* 0x000fe2000001ff00 */
[----:B------:R-:W5:Y:S04]  /*09e0*/  @!P1 LDG.E.CONSTANT R52, desc[UR12][R28.64+0x1ea0] ;  /* 0x001ea00c1c349981 */ /* 0x000f68000c1e9900 */
[----:B------:R-:W5:Y:S04]  /*09f0*/  @!P1 LDG.E.CONSTANT R66, desc[UR12][R28.64+0x24c0] ;  /* 0x0024c00c1c429981 */ /* 0x000f68000c1e9900 */
[----:B------:R-:W5:Y:S04]  /*0a00*/  @!P1 LDG.E.CONSTANT R77, desc[UR12][R28.64+0x2ae0] ;  /* 0x002ae00c1c4d9981 */ /* 0x000f68000c1e9900 */
[----:B------:R-:W5:Y:S04]  /*0a10*/  @!P1 LDG.E.CONSTANT R30, desc[UR12][R28.64+0x2df0] ;  /* 0x002df00c1c1e9981 */ /* 0x000f68000c1e9900 */
[----:B------:R-:W5:Y:S01]  /*0a20*/  @!P1 LDG.E.CONSTANT R31, desc[UR12][R28.64+0x3100] ;  /* 0x0031000c1c1f9981 */ /* 0x000f62000c1e9900 */
[----:B------:R-:W-:-:S03]  /*0a30*/  HFMA2 R65, -RZ, RZ, 0, 0 ;  /* 0x00000000ff417431 */ /* 0x000fc600000001ff */
[----:B------:R-:W5:Y:S04]  /*0a40*/  @!P1 LDG.E.CONSTANT R69, desc[UR12][R28.64+0x3d40] ;  /* 0x003d400c1c459981 */ /* 0x000f68000c1e9900 */
[----:B------:R-:W5:Y:S01]  /*0a50*/  @!P1 LDG.E.CONSTANT R53, desc[UR12][R28.64+0x3410] ;  /* 0x0034100c1c359981 */ /* 0x000f62000c1e9900 */
[----:B------:R-:W-:-:S03]  /*0a60*/  HFMA2 R71, -RZ, RZ, 0, 0 ;  /* 0x00000000ff477431 */ /* 0x000fc600000001ff */
[----:B------:R-:W5:Y:S04]  /*0a70*/  @!P1 LDG.E.CONSTANT R54, desc[UR12][R28.64+0x21b0] ;  /* 0x0021b00c1c369981 */ /* 0x000f68000c1e9900 */
[----:B------:R-:W5:Y:S01]  /*0a80*/  @!P1 LDG.E.CONSTANT R55, desc[UR12][R28.64+0x3720] ;  /* 0x0037200c1c379981 */ /* 0x000f62000c1e9900 */
[----:B------:R-:W-:-:S03]  /*0a90*/  MOV R73, RZ ;  /* 0x000000ff00497202 */ /* 0x000fc60000000f00 */
[----:B------:R-:W5:Y:S04]  /*0aa0*/  @!P1 LDG.E.CONSTANT R67, desc[UR12][R28.64+0x3a30] ;  /* 0x003a300c1c439981 */ /* 0x000f68000c1e9900 */
[----:B------:R-:W5:Y:S04]  /*0ab0*/  @!P1 LDG.E.CONSTANT R68, desc[UR12][R28.64+0x27d0] ;  /* 0x0027d00c1c449981 */ /* 0x000f68000c1e9900 */
[----:B------:R-:W5:Y:S04]  /*0ac0*/  @!P1 LDG.E.CONSTANT R65, desc[UR12][R28.64+0x4980] ;  /* 0x0049800c1c419981 */ /* 0x000f68000c1e9900 */
[----:B------:R-:W5:Y:S04]  /*0ad0*/  @!P1 LDG.E.CONSTANT R71, desc[UR12][R28.64+0x4050] ;  /* 0x0040500c1c479981 */ /* 0x000f68000c1e9900 */
[----:B------:R-:W5:Y:S01]  /*0ae0*/  @!P1 LDG.E.CONSTANT R73, desc[UR12][R28.64+0x4360] ;  /* 0x0043600c1c499981 */ /* 0x000f62000c1e9900 */
[----:B------:R-:W0:Y:S01]  /*0af0*/  S2UR UR7, SR_CgaCtaId ;  /* 0x00000000000779c3 */ /* 0x000e220000008800 */
[----:B------:R-:W-:Y:S01]  /*0b00*/  UMOV UR6, 0x400 ;  /* 0x0000040000067882 */ /* 0x000fe20000000000 */
[----:B------:R-:W-:Y:S01]  /*0b10*/  LOP3.LUT R8, R63, 0xf, RZ, 0x3c, !PT ;  /* 0x0000000f3f087812 */ /* 0x000fe200078e3cff */
[----:B------:R-:W-:Y:S01]  /*0b20*/  IMAD.MOV.U32 R75, RZ, RZ, RZ ;  /* 0x000000ffff4b7224 */ /* 0x000fe200078e00ff */
[----:B------:R-:W-:-:S02]  /*0b30*/  CS2R R50, SRZ ;  /* 0x0000000000327805 */ /* 0x000fc4000001ff00 */
[----:B------:R-:W-:Y:S02]  /*0b40*/  CS2R R48, SRZ ;  /* 0x0000000000307805 */ /* 0x000fe4000001ff00 */
[----:B------:R-:W-:Y:S02]  /*0b50*/  LOP3.LUT R8, R8, 0xffff, RZ, 0xc0, !PT ;  /* 0x0000ffff08087812 */ /* 0x000fe400078ec0ff */
[----:B------:R-:W-:Y:S02]  /*0b60*/  CS2R R46, SRZ ;  /* 0x00000000002e7805 */ /* 0x000fe4000001ff00 */
[----:B------:R-:W-:Y:S02]  /*0b70*/  CS2R R44, SRZ ;  /* 0x00000000002c7805 */ /* 0x000fe4000001ff00 */
[----:B------:R-:W-:Y:S02]  /*0b80*/  CS2R R42, SRZ ;  /* 0x00000000002a7805 */ /* 0x000fe4000001ff00 */
[----:B------:R-:W-:-:S02]  /*0b90*/  ISETP.LT.U32.OR P0, PT, R8, 0x9, P0 ;  /* 0x000000090800780c */ /* 0x000fc40000701470 */
[----:B------:R-:W-:Y:S02]  /*0ba0*/  CS2R R40, SRZ ;  /* 0x0000000000287805 */ /* 0x000fe4000001ff00 */
[----:B------:R-:W-:Y:S02]  /*0bb0*/  CS2R R38, SRZ ;  /* 0x0000000000267805 */ /* 0x000fe4000001ff00 */
[----:B------:R-:W-:Y:S02]  /*0bc0*/  CS2R R36, SRZ ;  /* 0x0000000000247805 */ /* 0x000fe4000001ff00 */
[----:B------:R-:W-:Y:S02]  /*0bd0*/  CS2R R34, SRZ ;  /* 0x0000000000227805 */ /* 0x000fe4000001ff00 */
[----:B------:R-:W-:Y:S01]  /*0be0*/  CS2R R32, SRZ ;  /* 0x0000000000207805 */ /* 0x000fe2000001ff00 */
[----:B------:R-:W5:Y:S04]  /*0bf0*/  @!P1 LDG.E.CONSTANT R12, desc[UR12][R28.64+0x55c0] ;  /* 0x0055c00c1c0c9981 */ /* 0x000f68000c1e9900 */
[----:B------:R-:W5:Y:S01]  /*0c00*/  @!P1 LDG.E.CONSTANT R14, desc[UR12][R28.64+0x58d0] ;  /* 0x0058d00c1c0e9981 */ /* 0x000f62000c1e9900 */
[----:B0-----:R-:W-:Y:S01]  /*0c10*/  ULEA UR8, UR7, UR6, 0x18 ;  /* 0x0000000607087291 */ /* 0x001fe2000f8ec0ff */
[----:B------:R-:W-:-:S02]  /*0c20*/  MOV R8, RZ ;  /* 0x000000ff00087202 */ /* 0x000fc40000000f00 */
[----:B------:R-:W5:Y:S03]  /*0c30*/  @!P1 LDG.E.CONSTANT R75, desc[UR12][R28.64+0x4670] ;  /* 0x0046700c1c4b9981 */ /* 0x000f66000c1e9900 */
[C---:B------:R-:W-:Y:S01]  /*0c40*/  LEA R20, R60.reuse, UR8, 0x2 ;  /* 0x000000083c147c11 */ /* 0x040fe2000f8e10ff */
[----:B------:R-:W-:Y:S06]  /*0c50*/  BAR.SYNC.DEFER_BLOCKING 0x0 ;  /* 0x0000000000007b1d */ /* 0x000fec0000010000 */
[----:B------:R-:W5:Y:S04]  /*0c60*/  @!P1 LDG.E.CONSTANT R8, desc[UR12][R28.64+0x4c90] ;  /* 0x004c900c1c089981 */ /* 0x000f68000c1e9900 */
        /* <DEDUP_REMOVED lines=20> */
[----:B------:R-:W5:Y:S01]  /*0db0*/  @!P0 LDG.E.CONSTANT R32, desc[UR12][R28.64+0x4520] ;  /* 0x0045200c1c208981 */ /* 0x000f62000c1e9900 */
[----:B------:R-:W-:Y:S01]  /*0dc0*/  UIADD3 UR8, UPT, UPT, UR15, 0x1200, URZ ;  /* 0x000012000f087890 */ /* 0x000fe2000fffe0ff */
[----:B------:R-:W-:-:S05]  /*0dd0*/  IADD3 R72, PT, PT, R60, -0x60, RZ ;  /* 0xffffffa03c487810 */ /* 0x000fca0007ffe0ff */
[----:B------:R-:W-:Y:S01]  /*0de0*/  MOV R70, UR8 ;  /* 0x0000000800467c02 */ /* 0x000fe20008000f00 */
[----:B--2---:R0:W-:Y:S04]  /*0df0*/  STS [R20+0x700], R13 ;  /* 0x0007000d14007388 */ /* 0x0041e80000000800 */
[----:B---3--:R1:W-:Y:S01]  /*0e00*/  STS [R20+0x1500], R21 ;  /* 0x0015001514007388 */ /* 0x0083e20000000800 */
[----:B0-----:R-:W-:-:S03]  /*0e10*/  HFMA2 R13, -RZ, RZ, 0, 0 ;  /* 0x00000000ff0d7431 */ /* 0x001fc600000001ff */
[----:B----4-:R0:W-:Y:S01]  /*0e20*/  STS [R20], R11 ;  /* 0x0000000b14007388 */ /* 0x0101e20000000800 */
[----:B-1----:R-:W-:-:S03]  /*0e30*/  HFMA2 R21, -RZ, RZ, 0, 0 ;  /* 0x00000000ff157431 */ /* 0x002fc600000001ff */
[----:B-----5:R1:W-:Y:S04]  /*0e40*/  STS [R20+0x380], R9 ;  /* 0x0003800914007388 */ /* 0x0203e80000000800 */
[----:B------:R2:W-:Y:S01]  /*0e50*/  STS [R20+0xa80], R15 ;  /* 0x000a800f14007388 */ /* 0x0005e20000000800 */
[----:B0-----:R-:W-:-:S03]  /*0e60*/  CS2R R10, SRZ ;  /* 0x00000000000a7805 */ /* 0x001fc6000001ff00 */
[----:B------:R0:W-:Y:S01]  /*0e70*/  STS [R20+0xe00], R17 ;  /* 0x000e001114007388 */ /* 0x0001e20000000800 */
[----:B-1----:R-:W-:-:S03]  /*0e80*/  IMAD.MOV.U32 R9, RZ, RZ, RZ ;  /* 0x000000ffff097224 */ /* 0x002fc600078e00ff */
[----:B------:R1:W-:Y:S01]  /*0e90*/  STS [R20+0x1180], R19 ;  /* 0x0011801314007388 */ /* 0x0003e20000000800 */
[----:B--2---:R-:W-:-:S03]  /*0ea0*/  MOV R15, RZ ;  /* 0x000000ff000f7202 */ /* 0x004fc60000000f00 */
[----:B------:R2:W-:Y:S01]  /*0eb0*/  STS [R20+0x1880], R23 ;  /* 0x0018801714007388 */ /* 0x0005e20000000800 */
[----:B0-----:R-:W-:-:S03]  /*0ec0*/  CS2R R16, SRZ ;  /* 0x0000000000107805 */ /* 0x001fc6000001ff00 */
[----:B------:R0:W-:Y:S01]  /*0ed0*/  STS [R20+0x1c00], R25 ;  /* 0x001c001914007388 */ /* 0x0001e20000000800 */
[----:B-1----:R-:W-:-:S03]  /*0ee0*/  MOV R19, RZ ;  /* 0x000000ff00137202 */ /* 0x002fc60000000f00 */
[----:B------:R1:W-:Y:S01]  /*0ef0*/  STS [R20+0x1f80], R27 ;  /* 0x001f801b14007388 */ /* 0x0003e20000000800 */
[----:B--2---:R-:W-:-:S03]  /*0f00*/  CS2R R22, SRZ ;  /* 0x0000000000167805 */ /* 0x004fc6000001ff00 */
[----:B------:R-:W2:Y:S01]  /*0f10*/  @!P1 LDG.E.CONSTANT R11, desc[UR12][R28.64+0x4fa0] ;  /* 0x004fa00c1c0b9981 */ /* 0x000ea2000c1e9900 */
[----:B0-----:R-:W-:-:S03]  /*0f20*/  CS2R R24, SRZ ;  /* 0x0000000000187805 */ /* 0x001fc6000001ff00 */
[----:B------:R-:W3:Y:S01]  /*0f30*/  @!P1 LDG.E.CONSTANT R10, desc[UR12][R28.64+0x52b0] ;  /* 0x0052b00c1c0a9981 */ /* 0x000ee2000c1e9900 */
[----:B-1----:R-:W-:-:S03]  /*0f40*/  CS2R R26, SRZ ;  /* 0x00000000001a7805 */ /* 0x002fc6000001ff00 */
[----:B------:R-:W4:Y:S04]  /*0f50*/  @!P1 LDG.E.CONSTANT R13, desc[UR12][R28.64+0x5be0] ;  /* 0x005be00c1c0d9981 */ /* 0x000f28000c1e9900 */
        /* <DEDUP_REMOVED lines=11> */
[----:B------:R0:W5:Y:S02]  /*1010*/  @!P0 LDG.E.CONSTANT R19, desc[UR12][R28.64+0x60b0] ;  /* 0x0060b00c1c138981 */ /* 0x000164000c1e9900 */
[----:B0-----:R-:W0:Y:S02]  /*1020*/  LDC.64 R28, c[0x0][0x388] ;  /* 0x0000e200ff1c7b82 */ /* 0x001e240000000a00 */
[----:B------:R1:W-:Y:S04]  /*1030*/  STS [R20+0x2300], R52 ;  /* 0x0023003414007388 */ /* 0x0003e80000000800 */
[----:B------:R1:W-:Y:S02]  /*1040*/  STS [R20+0x2a00], R66 ;  /* 0x002a004214007388 */ /* 0x0003e40000000800 */
[----:B-1----:R-:W-:-:S02]  /*1050*/  IADD3 R52, PT, PT, R4, UR14, RZ ;  /* 0x0000000e04347c10 */ /* 0x002fc4000fffe0ff */
[----:B------:R1:W-:Y:S01]  /*1060*/  STS [R20+0x3100], R77 ;  /* 0x0031004d14007388 */ /* 0x0003e20000000800 */
[----:B------:R-:W-:-:S03]  /*1070*/  IADD3 R66, PT, PT, R6, UR14, RZ ;  /* 0x0000000e06427c10 */ /* 0x000fc6000fffe0ff */
[----:B------:R1:W-:Y:S01]  /*1080*/  STS [R20+0x3480], R30 ;  /* 0x0034801e14007388 */ /* 0x0003e20000000800 */
[----:B------:R-:W-:-:S03]  /*1090*/  ISETP.GT.U32.AND P0, PT, R60, 0x5f, PT ;  /* 0x0000005f3c00780c */ /* 0x000fc60003f04070 */
[----:B------:R1:W-:Y:S02]  /*10a0*/  STS [R20+0x3800], R31 ;  /* 0x0038001f14007388 */ /* 0x0003e40000000800 */
[----:B-1----:R-:W-:Y:S02]  /*10b0*/  IADD3 R77, PT, PT, R52, UR5, RZ ;  /* 0x00000005344d7c10 */ /* 0x002fe4000fffe0ff */
[----:B------:R1:W-:Y:S01]  /*10c0*/  STS [R20+0x4600], R69 ;  /* 0x0046004514007388 */ /* 0x0003e20000000800 */
[----:B------:R-:W-:-:S03]  /*10d0*/  VIADD R30, R56, UR14 ;  /* 0x0000000e381e7c36 */ /* 0x000fc60008000000 */
[----:B------:R0:W-:Y:S01]  /*10e0*/  STS [R20+0x3b80], R53 ;  /* 0x003b803514007388 */ /* 0x0001e20000000800 */
[----:B------:R-:W-:-:S03]  /*10f0*/  IADD3 R31, PT, PT, R66, UR5, RZ ;  /* 0x00000005421f7c10 */ /* 0x000fc6000fffe0ff */
[----:B------:R0:W-:Y:S01]  /*1100*/  STS [R20+0x2680], R54 ;  /* 0x0026803614007388 */ /* 0x0001e20000000800 */
[----:B-1----:R-:W-:-:S03]  /*1110*/  IADD3 R69, PT, PT, R58, UR14, RZ ;  /* 0x0000000e3a457c10 */ /* 0x002fc6000fffe0ff */
[----:B------:R1:W-:Y:S01]  /*1120*/  STS [R20+0x3f00], R55 ;  /* 0x003f003714007388 */ /* 0x0003e20000000800 */
[--C-:B0-----:R-:W-:Y:S01]  /*1130*/  IMAD.WIDE.U32 R52, R77, 0x4, R28.reuse ;  /* 0x000000044d347825 */ /* 0x101fe200078e001c */
[----:B------:R-:W-:Y:S02]  /*1140*/  IADD3 R69, PT, PT, R69, UR5, RZ ;  /* 0x0000000545457c10 */ /* 0x000fe4000fffe0ff */
[----:B------:R-:W-:Y:S01]  /*1150*/  IADD3 R54, PT, PT, R0, UR14, RZ ;  /* 0x0000000e00367c10 */ /* 0x000fe2000fffe0ff */
[----:B------:R0:W-:Y:S01]  /*1160*/  STS [R20+0x4280], R67 ;  /* 0x0042804314007388 */ /* 0x0001e20000000800 */
[----:B-1----:R-:W-:Y:S01]  /*1170*/  IADD3 R55, PT, PT, R30, UR5, RZ ;  /* 0x000000051e377c10 */ /* 0x002fe2000fffe0ff */
[--C-:B------:R-:W-:Y:S01]  /*1180*/  IMAD.WIDE.U32 R30, R31, 0x4, R28.reuse ;  /* 0x000000041f1e7825 */ /* 0x100fe200078e001c */
[----:B------:R-:W-:Y:S01]  /*1190*/  ISETP.GE.U32.AND P1, PT, R60, 0x60, PT ;  /* 0x000000603c00780c */ /* 0x000fe20003f26070 */
[----:B------:R1:W-:Y:S04]  /*11a0*/  STS [R20+0x2d80], R68 ;  /* 0x002d804414007388 */ /* 0x0003e80000000800 */
[----:B------:R-:W5:Y:S01]  /*11b0*/  LDG.E.CONSTANT R52, desc[UR12][R52.64] ;  /* 0x0000000c34347981 */ /* 0x000f62000c1e9900 */
[----:B0-----:R-:W-:Y:S01]  /*11c0*/  VIADD R67, R54, UR5 ;  /* 0x0000000536437c36 */ /* 0x001fe20008000000 */
[----:B------:R-:W-:Y:S01]  /*11d0*/  SEL R72, R60, R72, !P1 ;  /* 0x000000483c487207 */ /* 0x000fe20004800000 */
[----:B------:R-:W-:Y:S01]  /*11e0*/  IMAD.WIDE.U32 R54, R55, 0x4, R28 ;  /* 0x0000000437367825 */ /* 0x000fe200078e001c */
[----:B-1----:R-:W-:-:S03]  /*11f0*/  IADD3 R68, PT, PT, R3, UR14, RZ ;  /* 0x0000000e03447c10 */ /* 0x002fc6000fffe0ff */
[----:B------:R-:W-:Y:S01]  /*1200*/  @!P0 IMAD R70, RZ, RZ, UR15 ;  /* 0x0000000fff468e24 */ /* 0x000fe2000f8e02ff */
[----:B------:R0:W5:Y:S01]  /*1210*/  LDG.E.CONSTANT R53, desc[UR12][R30.64] ;  /* 0x0000000c1e357981 */ /* 0x000162000c1e9900 */
[----:B------:R-:W-:-:S03]  /*1220*/  IMAD.WIDE.U32 R66, R67, 0x4, R28 ;  /* 0x0000000443427825 */ /* 0x000fc600078e001c */
[----:B------:R1:W-:Y:S04]  /*1230*/  STS [R20+0x5400], R65 ;  /* 0x0054004114007388 */ /* 0x0003e80000000800 */
[----:B------:R1:W-:Y:S01]  /*1240*/  STS [R20+0x4980], R71 ;  /* 0x0049804714007388 */ /* 0x0003e20000000800 */
[----:B0-----:R-:W-:Y:S01]  /*1250*/  IMAD.WIDE.U32 R30, R69, 0x4, R28 ;  /* 0x00000004451e7825 */ /* 0x001fe200078e001c */
[----:B------:R-:W-:Y:S02]  /*1260*/  IADD3 R69, PT, PT, R5, UR14, RZ ;  /* 0x0000000e05457c10 */ /* 0x000fe4000fffe0ff */
[----:B------:R0:W-:Y:S01]  /*1270*/  STS [R20+0x4d00], R73 ;  /* 0x004d004914007388 */ /* 0x0001e20000000800 */
[----:B-1----:R-:W-:Y:S01]  /*1280*/  IADD3 R65, PT, PT, R68, UR5, RZ ;  /* 0x0000000544417c10 */ /* 0x002fe2000fffe0ff */
[----:B------:R-:W-:Y:S01]  /*1290*/  IMAD R72, R72, 0x3, R70 ;  /* 0x0000000348487824 */ /* 0x000fe200078e0246 */
[----:B------:R-:W-:Y:S01]  /*12a0*/  IADD3 R69, PT, PT, R69, UR5, RZ ;  /* 0x0000000545457c10 */ /* 0x000fe2000fffe0ff */
[----:B------:R-:W5:Y:S01]  /*12b0*/  LDG.E.CONSTANT R54, desc[UR12][R54.64] ;  /* 0x0000000c36367981 */ /* 0x000f62000c1e9900 */
[----:B------:R-:W-:Y:S01]  /*12c0*/  VIADD R71, R7, UR14 ;  /* 0x0000000e07477c36 */ /* 0x000fe20008000000 */
[----:B------:R-:W-:-:S02]  /*12d0*/  MOV R70, UR14 ;  /* 0x0000000e00467c02 */ /* 0x000fc40008000f00 */
[----:B0-----:R-:W-:Y:S01]  /*12e0*/  IADD3 R73, PT, PT, R2, UR14, RZ ;  /* 0x0000000e02497c10 */ /* 0x001fe2000fffe0ff */
[----:B------:R0:W5:Y:S01]  /*12f0*/  LDG.E.CONSTANT R55, desc[UR12][R66.64] ;  /* 0x0000000c42377981 */ /* 0x000162000c1e9900 */
[----:B------:R-:W-:Y:S01]  /*1300*/  IADD3 R72, PT, PT, R72, UR5, R70 ;  /* 0x0000000548487c10 */ /* 0x000fe2000fffe046 */
[----:B------:R-:W-:Y:S01]  /*1310*/  VIADD R70, R57, UR14 ;  /* 0x0000000e39467c36 */ /* 0x000fe20008000000 */
[----:B------:R-:W-:Y:S02]  /*1320*/  IADD3 R71, PT, PT, R71, UR5, RZ ;  /* 0x0000000547477c10 */ /* 0x000fe4000fffe0ff */
[----:B------:R-:W-:Y:S01]  /*1330*/  IADD3 R73, PT, PT, R73, UR5, RZ ;  /* 0x0000000549497c10 */ /* 0x000fe2000fffe0ff */
[----:B0-----:R-:W-:Y:S02]  /*1340*/  IMAD.WIDE.U32 R66, R65, 0x4, R28 ;  /* 0x0000000441427825 */ /* 0x001fe400078e001c */
[----:B------:R0:W5:Y:S01]  /*1350*/  LDG.E.CONSTANT R65, desc[UR12][R30.64] ;  /* 0x0000000c1e417981 */ /* 0x000162000c1e9900 */
[----:B------:R-:W-:-:S03]  /*1360*/  ISETP.GT.U32.AND P0, PT, R60, 0x4f, PT ;  /* 0x0000004f3c00780c */ /* 0x000fc60003f04070 */
[----:B------:R-:W5:Y:S01]  /*1370*/  LDG.E.CONSTANT R66, desc[UR12][R66.64] ;  /* 0x0000000c42427981 */ /* 0x000f62000c1e9900 */
[----:B0-----:R-:W-:-:S04]  /*1380*/  IMAD.WIDE.U32 R30, R69, 0x4, R28 ;  /* 0x00000004451e7825 */ /* 0x001fc800078e001c */
[----:B------:R-:W-:Y:S01]  /*1390*/  IMAD.WIDE.U32 R68, R71, 0x4, R28 ;  /* 0x0000000447447825 */ /* 0x000fe200078e001c */
[----:B------:R0:W5:Y:S01]  /*13a0*/  LDG.E.CONSTANT R67, desc[UR12][R30.64] ;  /* 0x0000000c1e437981 */ /* 0x000162000c1e9900 */
[----:B------:R-:W-:-:S04]  /*13b0*/  IADD3 R71, PT, PT, R70, UR5, RZ ;  /* 0x0000000546477c10 */ /* 0x000fc8000fffe0ff */
[----:B------:R-:W5:Y:S01]  /*13c0*/  LDG.E.CONSTANT R68, desc[UR12][R68.64] ;  /* 0x0000000c44447981 */ /* 0x000f62000c1e9900 */
[----:B0-----:R-:W-:-:S04]  /*13d0*/  IMAD.WIDE.U32 R30, R73, 0x4, R28 ;  /* 0x00000004491e7825 */ /* 0x001fc800078e001c */
[----:B------:R-:W-:Y:S02]  /*13e0*/  HFMA2 R73, -RZ, RZ, 0, 1.78813934326171875e-07 ;  /* 0x00000003ff497431 */ /* 0x000fe400000001ff */
[--C-:B------:R-:W-:Y:S01]  /*13f0*/  IMAD.WIDE.U32 R70, R71, 0x4, R28.reuse ;  /* 0x0000000447467825 */ /* 0x100fe200078e001c */
[----:B------:R0:W5:Y:S03]  /*1400*/  LDG.E.CONSTANT R69, desc[UR12][R30.64] ;  /* 0x0000000c1e457981 */ /* 0x000166000c1e9900 */
[----:B------:R-:W-:Y:S02]  /*1410*/  IMAD.WIDE.U32 R28, R72, 0x4, R28 ;  /* 0x00000004481c7825 */ /* 0x000fe400078e001c */
[----:B------:R-:W5:Y:S04]  /*1420*/  LDG.E.CONSTANT R70, desc[UR12][R70.64] ;  /* 0x0000000c46467981 */ /* 0x000f68000c1e9900 */
[----:B------:R-:W5:Y:S01]  /*1430*/  LDG.E.CONSTANT R72, desc[UR12][R28.64+0x1f800] ;  /* 0x01f8000c1c487981 */ /* 0x000f62000c1e9900 */
[----:B0-----:R-:W-:-:S03]  /*1440*/  IMAD R30, R60, R73, UR15 ;  /* 0x0000000f3c1e7e24 */ /* 0x001fc6000f8e0249 */
[----:B------:R-:W5:Y:S04]  /*1450*/  LDG.E.CONSTANT R73, desc[UR12][R28.64] ;  /* 0x0000000c1c497981 */ /* 0x000f68000c1e9900 */
[----:B------:R0:W5:Y:S01]  /*1460*/  LDG.E.CONSTANT R74, desc[UR12][R28.64+0x3f000] ;  /* 0x03f0000c1c4a7981 */ /* 0x000162000c1e9900 */
[----:B------:R-:W-:Y:S01]  /*1470*/  MOV R31, RZ ;  /* 0x000000ff001f7202 */ /* 0x000fe20000000f00 */
[----:B0-----:R-:W0:Y:S02]  /*1480*/  @!P0 LDC.64 R28, c[0x0][0x388] ;  /* 0x0000e200ff1c8b82 */ /* 0x001e240000000a00 */
[----:B------:R-:W-:-:S03]  /*1490*/  IMAD.WIDE.U32 R30, R62, 0x1200, R30 ;  /* 0x000012003e1e7825 */ /* 0x000fc600078e001e */
[----:B------:R-:W-:-:S04]  /*14a0*/  IADD3 R30, P1, PT, R30, UR14, RZ ;  /* 0x0000000e1e1e7c10 */ /* 0x000fc8000ff3e0ff */
[----:B------:R-:W-:Y:S02]  /*14b0*/  IADD3.X R31, PT, PT, RZ, R31, RZ, P1, !PT ;  /* 0x0000001fff1f7210 */ /* 0x000fe40000ffe4ff */
[----:B------:R-:W-:-:S05]  /*14c0*/  @!P0 IADD3 R30, P1, PT, R30, UR5, RZ ;  /* 0x000000051e1e8c10 */ /* 0x000fca000ff3e0ff */
[----:B------:R-:W-:Y:S01]  /*14d0*/  @!P0 IMAD.X R31, RZ, RZ, R31, P1 ;  /* 0x000000ffff1f8224 */ /* 0x000fe200008e061f */
[----:B0-----:R-:W-:-:S04]  /*14e0*/  @!P0 LEA R28, P1, R30, R28, 0x2 ;  /* 0x0000001c1e1c8211 */ /* 0x001fc800078210ff */
[----:B------:R-:W-:-:S05]  /*14f0*/  @!P0 LEA.HI.X R29, R30, R29, R31, 0x2, P1 ;  /* 0x0000001d1e1d8211 */ /* 0x000fca00008f141f */
[----:B------:R-:W5:Y:S01]  /*1500*/  @!P0 LDG.E.CONSTANT R30, desc[UR12][R28.64+0xc0] ;  /* 0x0000c00c1c1e8981 */ /* 0x000f62000c1e9900 */
[----:B------:R-:W-:-:S04]  /*1510*/  UIADD3 UR6, UPT, UPT, UR6, 0x7000, URZ ;  /* 0x0000700006067890 */ /* 0x000fc8000fffe0ff */
[----:B------:R-:W-:Y:S01]  /*1520*/  ULEA UR6, UR7, UR6, 0x18 ;  /* 0x0000000607067291 */ /* 0x000fe2000f8ec0ff */
[----:B------:R-:W-:Y:S04]  /*1530*/  STS [R20+0x5080], R75 ;  /* 0x0050804b14007388 */ /* 0x000fe80000000800 */
[----:B------:R-:W-:Y:S04]  /*1540*/  STS [R20+0x5780], R8 ;  /* 0x0057800814007388 */ /* 0x000fe80000000800 */
[----:B------:R-:W-:Y:S04]  /*1550*/  STS [R20+0x6200], R12 ;  /* 0x0062000c14007388 */ /* 0x000fe80000000800 */
[----:B------:R-:W-:Y:S04]  /*1560*/  STS [R20+0x6580], R14 ;  /* 0x0065800e14007388 */ /* 0x000fe80000000800 */
[----:B------:R-:W-:Y:S04]  /*1570*/  STS [R20+0x540], R18 ;  /* 0x0005401214007388 */ /* 0x000fe80000000800 */
[----:B------:R-:W-:Y:S04]  /*1580*/  STS [R20+0xc40], R51 ;  /* 0x000c403314007388 */ /* 0x000fe80000000800 */
[----:B------:R-:W-:Y:S04]  /*1590*/  STS [R20+0xfc0], R50 ;  /* 0x000fc03214007388 */ /* 0x000fe80000000800 */
[----:B------:R-:W-:Y:S04]  /*15a0*/  STS [R20+0x1340], R49 ;  /* 0x0013403114007388 */ /* 0x000fe80000000800 */
[----:B--2---:R0:W-:Y:S04]  /*15b0*/  STS [R20+0x5b00], R11 ;  /* 0x005b000b14007388 */ /* 0x0041e80000000800 */
[----:B---3--:R1:W-:Y:S01]  /*15c0*/  STS [R20+0x5e80], R10 ;  /* 0x005e800a14007388 */ /* 0x0083e20000000800 */
[----:B0-----:R-:W-:-:S03]  /*15d0*/  LEA R11, R60, UR6, 0x2 ;  /* 0x000000063c0b7c11 */ /* 0x001fc6000f8e10ff */
[----:B----4-:R1:W-:Y:S04]  /*15e0*/  STS [R20+0x6900], R13 ;  /* 0x0069000d14007388 */ /* 0x0103e80000000800 */
[----:B-----5:R1:W-:Y:S04]  /*15f0*/  STS [R20+0x6c80], R15 ;  /* 0x006c800f14007388 */ /* 0x0203e80000000800 */
[----:B------:R1:W-:Y:S04]  /*1600*/  STS [R20+0x1c0], R17 ;  /* 0x0001c01114007388 */ /* 0x0003e80000000800 */
        /* <DEDUP_REMOVED lines=38> */
[----:B------:R1:W-:Y:S04]  /*1870*/  STS [R11], R73 ;  /* 0x000000490b007388 */ /* 0x0003e80000000800 */
[----:B------:R1:W-:Y:S01]  /*1880*/  STS [R11+0x1500], R74 ;  /* 0x0015004a0b007388 */ /* 0x0003e20000000800 */
[----:B------:R-:W-:-:S03]  /*1890*/  UMOV UR6, URZ ;  /* 0x000000ff00067c82 */ /* 0x000fc60008000000 */
[----:B------:R1:W-:Y:S01]  /*18a0*/  @!P0 STS [R11+0x16c0], R30 ;  /* 0x0016c01e0b008388 */ /* 0x0003e20000000800 */
[----:B------:R-:W-:Y:S06]  /*18b0*/  BAR.SYNC.DEFER_BLOCKING 0x0 ;  /* 0x0000000000007b1d */ /* 0x000fec0000010000 */
.L_x_2:
[----:B0-----:R-:W0:Y:S01]  /*18c0*/  S2UR UR9, SR_CgaCtaId ;  /* 0x00000000000979c3 */ /* 0x001e220000008800 */
[----:B-1----:R-:W-:Y:S01]  /*18d0*/  LOP3.LUT R65, R64, 0xfe, RZ, 0xc0, !PT ;  /* 0x000000fe40417812 */ /* 0x002fe200078ec0ff */
[----:B------:R-:W-:Y:S01]  /*18e0*/  UMOV UR7, 0x400 ;  /* 0x0000040000077882 */ /* 0x000fe20000000000 */
[----:B------:R-:W-:Y:S01]  /*18f0*/  LOP3.LUT R8, R63, 0xffff, RZ, 0xc0, !PT ;  /* 0x0000ffff3f087812 */ /* 0x000fe200078ec0ff */
[----:B------:R-:W-:Y:S01]  /*1900*/  UIADD3 UR8, UPT, UPT, UR7, 0x7000, URZ ;  /* 0x0000700007087890 */ /* 0x000fe2000fffe0ff */
[----:B------:R-:W-:Y:S02]  /*1910*/  SHF.R.U32.HI R65, RZ, 0x1, R65 ;  /* 0x00000001ff417819 */ /* 0x000fe40000011641 */
[----:B------:R-:W-:Y:S02]  /*1920*/  LEA R8, R8, UR6, 0x2 ;  /* 0x0000000608087c11 */ /* 0x000fe4000f8e10ff */
[----:B------:R-:W-:Y:S02]  /*1930*/  PRMT R65, R65, 0x9910, RZ ;  /* 0x0000991041417816 */ /* 0x000fe400000000ff */
[----:B------:R-:W-:Y:S01]  /*1940*/  MOV R70, UR6 ;  /* 0x0000000600467c02 */ /* 0x000fe20008000f00 */
[----:B------:R-:W-:Y:S01]  /*1950*/  IMAD R8, R8, 0x18, RZ ;  /* 0x0000001808087824 */ /* 0x000fe200078e02ff */
[----:B------:R-:W-:Y:S01]  /*1960*/  UIADD3 UR6, UPT, UPT, UR6, 0x1, URZ ;  /* 0x0000000106067890 */ /* 0x000fe2000fffe0ff */
[----:B------:R-:W-:-:S03]  /*1970*/  IMAD R65, R65, 0x1c, RZ ;  /* 0x0000001c41417824 */ /* 0x000fc600078e02ff */
[----:B------:R-:W-:Y:S02]  /*1980*/  UISETP.NE.AND UP1, UPT, UR6, 0x4, UPT ;  /* 0x000000040600788c */ /* 0x000fe4000bf25270 */
[----:B------:R-:W-:-:S04]  /*1990*/  LOP3.LUT R68, R65, 0xfc, RZ, 0xc0, !PT ;  /* 0x000000fc41447812 */ /* 0x000fc800078ec0ff */
[----:B------:R-:W-:Y:S01]  /*19a0*/  IADD3 R65, PT, PT, R68, R59, RZ ;  /* 0x0000003b44417210 */ /* 0x000fe20007ffe0ff */
[----:B0-----:R-:W-:Y:S02]  /*19b0*/  ULEA UR8, UR9, UR8, 0x18 ;  /* 0x0000000809087291 */ /* 0x001fe4000f8ec0ff */
[----:B------:R-:W-:Y:S02]  /*19c0*/  ULEA UR9, UR9, UR7, 0x18 ;  /* 0x0000000709097291 */ /* 0x000fe4000f8ec0ff */
[----:B------:R-:W-:Y:S01]  /*19d0*/  IMAD R65, R70, 0x700, R65 ;  /* 0x0000070046417824 */ /* 0x000fe200078e0241 */
[----:B------:R-:W-:Y:S01]  /*19e0*/  UMOV UR7, UR10 ;  /* 0x0000000a00077c82 */ /* 0x000fe20008000000 */
[----:B------:R-:W-:Y:S01]  /*19f0*/  LEA R66, R8, UR8, 0x2 ;  /* 0x0000000808427c11 */ /* 0x000fe2000f8e10ff */
[----:B------:R-:W-:-:S04]  /*1a00*/  UMOV UR8, 0xe00 ;  /* 0x00000e0000087882 */ /* 0x000fc80000000000 */
[----:B------:R-:W0:Y:S04]  /*1a10*/  LDS.128 R8, [R66] ;  /* 0x0000000042087984 */ /* 0x000e280000000c00 */
[----:B------:R-:W1:Y:S04]  /*1a20*/  LDS.128 R12, [R66+0xc00] ;  /* 0x000c0000420c7984 */ /* 0x000e680000000c00 */
[----:B------:R-:W2:Y:S04]  /*1a30*/  LDS.128 R16, [R66+0x10] ;  /* 0x0000100042107984 */ /* 0x000ea80000000c00 */
[----:B------:R-:W3:Y:S04]  /*1a40*/  LDS.128 R20, [R66+0xc10] ;  /* 0x000c100042147984 */ /* 0x000ee80000000c00 */
[----:B------:R-:W4:Y:S04]  /*1a50*/  LDS.128 R24, [R66+0x20] ;  /* 0x0000200042187984 */ /* 0x000f280000000c00 */
[----:B------:R-:W0:Y:S04]  /*1a60*/  LDS.128 R28, [R66+0xc20] ;  /* 0x000c2000421c7984 */ /* 0x000e280000000c00 */
[----:B------:R-:W0:Y:S04]  /*1a70*/  LDS.128 R32, [R66+0x30] ;  /* 0x0000300042207984 */ /* 0x000e280000000c00 */
[----:B------:R-:W0:Y:S04]  /*1a80*/  LDS.128 R36, [R66+0xc30] ;  /* 0x000c300042247984 */ /* 0x000e280000000c00 */
[----:B------:R-:W0:Y:S04]  /*1a90*/  LDS.128 R40, [R66+0x40] ;  /* 0x0000400042287984 */ /* 0x000e280000000c00 */
[----:B------:R-:W0:Y:S04]  /*1aa0*/  LDS.128 R44, [R66+0xc40] ;  /* 0x000c4000422c7984 */ /* 0x000e280000000c00 */
[----:B------:R-:W0:Y:S04]  /*1ab0*/  LDS.128 R48, [R66+0x50] ;  /* 0x0000500042307984 */ /* 0x000e280000000c00 */
[----:B------:R5:W0:Y:S02]  /*1ac0*/  LDS.128 R52, [R66+0xc50] ;  /* 0x000c500042347984 */ /* 0x000a240000000c00 */
[----:B-123-5:R-:W-:-:S07]  /*1ad0*/  LEA R66, R65, UR9, 0x2 ;  /* 0x0000000941427c11 */ /* 0x02efce000f8e10ff */
.L_x_0:
[----:B------:R-:W0:Y:S04]  /*1ae0*/  LDL R69, [UR7] ;  /* 0x00000007ff457983 */ /* 0x000e280008100800 */
[----:B------:R-:W2:Y:S04]  /*1af0*/  LDL R67, [UR7+0x38] ;  /* 0x00003807ff437983 */ /* 0x000ea80008100800 */
[----:B-1----:R-:W0:Y:S04]  /*1b00*/  LDS R70, [R66+UR8+-0xe00] ;  /* 0xfff2000842467984 */ /* 0x002e280008000800 */
[----:B------:R-:W1:Y:S04]  /*1b10*/  LDS R71, [R66+UR8+-0xdc8] ;  /* 0xfff2380842477984 */ /* 0x000e680008000800 */
[----:B------:R-:W3:Y:S04]  /*1b20*/  LDS R73, [R66+UR8+-0xd90] ;  /* 0xfff2700842497984 */ /* 0x000ee80008000800 */
[----:B------:R-:W5:Y:S04]  /*1b30*/  LDS R68, [R66+UR8+-0xa80] ;  /* 0xfff5800842447984 */ /* 0x000f680008000800 */
[----:B------:R-:W-:Y:S01]  /*1b40*/  LDS R74, [R66+UR8+-0xa10] ;  /* 0xfff5f008424a7984 */ /* 0x000fe20008000800 */
[----:B0-----:R-:W-:-:S03]  /*1b50*/  FFMA R72, R8, R70, R69 ;  /* 0x0000004608487223 */ /* 0x001fc60000000045 */
[----:B------:R-:W-:Y:S01]  /*1b60*/  LDS R69, [R66+UR8+-0x700] ;  /* 0xfff9000842457984 */ /* 0x000fe20008000800 */
[----:B--2---:R-:W-:Y:S01]  /*1b70*/  FFMA R70, R12, R70, R67 ;  /* 0x000000460c467223 */ /* 0x004fe20000000043 */
[----:B-1----:R-:W-:-:S03]  /*1b80*/  FFMA R67, R9, R71, R72 ;  /* 0x0000004709437223 */ /* 0x002fc60000000048 */
[----:B------:R-:W-:Y:S01]  /*1b90*/  FFMA R71, R13, R71, R70 ;  /* 0x000000470d477223 */ /* 0x000fe20000000046 */
[-C--:B---3--:R-:W-:Y:S02]  /*1ba0*/  FFMA R70, R10, R73.reuse, R67 ;  /* 0x000000490a467223 */ /* 0x088fe40000000043 */
[----:B------:R-:W-:Y:S01]  /*1bb0*/  LDS R67, [R66+UR8+-0x690] ;  /* 0xfff9700842437984 */ /* 0x000fe20008000800 */
[----:B------:R-:W-:Y:S01]  /*1bc0*/  FFMA R72, R14, R73, R71 ;  /* 0x000000490e487223 */ /* 0x000fe20000000047 */
[-C--:B-----5:R-:W-:Y:S02]  /*1bd0*/  FFMA R71, R11, R68.reuse, R70 ;  /* 0x000000440b477223 */ /* 0x0a0fe40000000046 */
[----:B------:R-:W0:Y:S01]  /*1be0*/  LDS R70, [R66+UR8+-0xa48] ;  /* 0xfff5b80842467984 */ /* 0x000e220008000800 */
[----:B------:R-:W-:-:S03]  /*1bf0*/  FFMA R73, R15, R68, R72 ;  /* 0x000000440f497223 */ /* 0x000fc60000000048 */
[----:B------:R-:W1:Y:S01]  /*1c00*/  LDS R68, [R66+UR8+-0x6c8] ;  /* 0xfff9380842447984 */ /* 0x000e620008000800 */
[-C--:B0-----:R-:W-:Y:S01]  /*1c10*/  FFMA R72, R16, R70.reuse, R71 ;  /* 0x0000004610487223 */ /* 0x081fe20000000047 */
[----:B------:R-:W-:-:S03]  /*1c20*/  FFMA R70, R20, R70, R73 ;  /* 0x0000004614467223 */ /* 0x000fc60000000049 */
[-C--:B------:R-:W-:Y:S01]  /*1c30*/  FFMA R71, R17, R74.reuse, R72 ;  /* 0x0000004a11477223 */ /* 0x080fe20000000048 */
[----:B------:R-:W-:-:S03]  /*1c40*/  FFMA R73, R21, R74, R70 ;  /* 0x0000004a15497223 */ /* 0x000fc60000000046 */
[-C--:B------:R-:W-:Y:S01]  /*1c50*/  FFMA R70, R18, R69.reuse, R71 ;  /* 0x0000004512467223 */ /* 0x080fe20000000047 */
[----:B------:R-:W-:Y:S02]  /*1c60*/  FFMA R72, R22, R69, R73 ;  /* 0x0000004516487223 */ /* 0x000fe40000000049 */
[----:B------:R-:W-:Y:S01]  /*1c70*/  LDS R73, [R66+UR8+-0x348] ;  /* 0xfffcb80842497984 */ /* 0x000fe20008000800 */
[-C--:B-1----:R-:W-:Y:S01]  /*1c80*/  FFMA R69, R19, R68.reuse, R70 ;  /* 0x0000004413457223 */ /* 0x082fe20000000046 */
[----:B------:R-:W-:Y:S02]  /*1c90*/  FFMA R71, R23, R68, R72 ;  /* 0x0000004417477223 */ /* 0x000fe40000000048 */
[----:B------:R-:W-:Y:S01]  /*1ca0*/  LDS R70, [R66+UR8+-0x310] ;  /* 0xfffcf00842467984 */ /* 0x000fe20008000800 */
[-C--:B----4-:R-:W-:Y:S01]  /*1cb0*/  FFMA R72, R24, R67.reuse, R69 ;  /* 0x0000004318487223 */ /* 0x090fe20000000045 */
[----:B------:R-:W-:Y:S02]  /*1cc0*/  FFMA R74, R28, R67, R71 ;  /* 0x000000431c4a7223 */ /* 0x000fe40000000047 */
[----:B------:R-:W0:Y:S04]  /*1cd0*/  LDS R69, [R66+UR8+-0x380] ;  /* 0xfffc800842457984 */ /* 0x000e280008000800 */
[----:B------:R-:W1:Y:S04]  /*1ce0*/  LDS R67, [R66+UR8] ;  /* 0x0000000842437984 */ /* 0x000e680008000800 */
[----:B------:R-:W2:Y:S01]  /*1cf0*/  LDS R68, [R66+UR8+0x38] ;  /* 0x0000380842447984 */ /* 0x000ea20008000800 */
[-C--:B0-----:R-:W-:Y:S01]  /*1d00*/  FFMA R71, R25, R69.reuse, R72 ;  /* 0x0000004519477223 */ /* 0x081fe20000000048 */
[----:B------:R-:W-:-:S03]  /*1d10*/  FFMA R69, R29, R69, R74 ;  /* 0x000000451d457223 */ /* 0x000fc6000000004a */
[-C--:B------:R-:W-:Y:S01]  /*1d20*/  FFMA R72, R26, R73.reuse, R71 ;  /* 0x000000491a487223 */ /* 0x080fe20000000047 */
[----:B------:R-:W-:-:S03]  /*1d30*/  FFMA R74, R30, R73, R69 ;  /* 0x000000491e4a7223 */ /* 0x000fc60000000045 */
[-C--:B------:R-:W-:Y:S01]  /*1d40*/  FFMA R69, R27, R70.reuse, R72 ;  /* 0x000000461b457223 */ /* 0x080fe20000000048 */
[----:B------:R-:W-:Y:S02]  /*1d50*/  FFMA R71, R31, R70, R74 ;  /* 0x000000461f477223 */ /* 0x000fe4000000004a */
[----:B------:R-:W-:Y:S01]  /*1d60*/  LDS R74, [R66+UR8+0x380] ;  /* 0x00038008424a7984 */ /* 0x000fe20008000800 */
[-C--:B-1----:R-:W-:Y:S01]  /*1d70*/  FFMA R70, R32, R67.reuse, R69 ;  /* 0x0000004320467223 */ /* 0x082fe20000000045 */
[----:B------:R-:W-:Y:S02]  /*1d80*/  FFMA R72, R36, R67, R71 ;  /* 0x0000004324487223 */ /* 0x000fe40000000047 */
[----:B------:R-:W-:Y:S01]  /*1d90*/  LDS R69, [R66+UR8+0x3b8] ;  /* 0x0003b80842457984 */ /* 0x000fe20008000800 */
[-C--:B--2---:R-:W-:Y:S01]  /*1da0*/  FFMA R71, R33, R68.reuse, R70 ;  /* 0x0000004421477223 */ /* 0x084fe20000000046 */
[----:B------:R-:W-:Y:S02]  /*1db0*/  FFMA R73, R37, R68, R72 ;  /* 0x0000004425497223 */ /* 0x000fe40000000048 */
[----:B------:R-:W0:Y:S04]  /*1dc0*/  LDS R70, [R66+UR8+0x70] ;  /* 0x0000700842467984 */ /* 0x000e280008000800 */
[----:B------:R-:W1:Y:S04]  /*1dd0*/  LDS R68, [R66+UR8+0x3f0] ;  /* 0x0003f00842447984 */ /* 0x000e680008000800 */
        /* <DEDUP_REMOVED lines=16> */
[----:B------:R-:W-:-:S04]  /*1ee0*/  UIADD3 UR8, UPT, UPT, UR8, 0x4, URZ ;  /* 0x0000000408087890 */ /* 0x000fc8000fffe0ff */
[----:B------:R-:W-:Y:S01]  /*1ef0*/  UISETP.NE.AND UP2, UPT, UR8, 0xe1c, UPT ;  /* 0x00000e1c0800788c */ /* 0x000fe2000bf45270 */
[-C--:B0-----:R-:W-:Y:S01]  /*1f00*/  FFMA R71, R43, R69.reuse, R72 ;  /* 0x000000452b477223 */ /* 0x081fe20000000048 */
[----:B------:R-:W-:-:S03]  /*1f10*/  FFMA R69, R47, R69, R74 ;  /* 0x000000452f457223 */ /* 0x000fc6000000004a */
[-C--:B------:R-:W-:Y:S01]  /*1f20*/  FFMA R72, R48, R73.reuse, R71 ;  /* 0x0000004930487223 */ /* 0x080fe20000000047 */
[----:B------:R-:W-:-:S03]  /*1f30*/  FFMA R74, R52, R73, R69 ;  /* 0x00000049344a7223 */ /* 0x000fc60000000045 */
[-C--:B------:R-:W-:Y:S01]  /*1f40*/  FFMA R69, R49, R70.reuse, R72 ;  /* 0x0000004631457223 */ /* 0x080fe20000000048 */
[----:B------:R-:W-:-:S03]  /*1f50*/  FFMA R71, R53, R70, R74 ;  /* 0x0000004635477223 */ /* 0x000fc6000000004a */
[-C--:B-1----:R-:W-:Y:S01]  /*1f60*/  FFMA R70, R50, R67.reuse, R69 ;  /* 0x0000004332467223 */ /* 0x082fe20000000045 */
[----:B------:R-:W-:-:S03]  /*1f70*/  FFMA R72, R54, R67, R71 ;  /* 0x0000004336487223 */ /* 0x000fc60000000047 */
[-C--:B--2---:R-:W-:Y:S01]  /*1f80*/  FFMA R70, R51, R68.reuse, R70 ;  /* 0x0000004433467223 */ /* 0x084fe20000000046 */
[----:B------:R-:W-:-:S04]  /*1f90*/  FFMA R72, R55, R68, R72 ;  /* 0x0000004437487223 */ /* 0x000fc80000000048 */
[----:B------:R1:W-:Y:S04]  /*1fa0*/  STL [UR7], R70 ;  /* 0x00000046ff007987 */ /* 0x0003e80008100807 */
[----:B------:R1:W-:Y:S01]  /*1fb0*/  STL [UR7+0x38], R72 ;  /* 0x00003848ff007987 */ /* 0x0003e20008100807 */
[----:B------:R-:W-:Y:S01]  /*1fc0*/  UIADD3 UR7, UPT, UPT, UR7, 0x4, URZ ;  /* 0x0000000407077890 */ /* 0x000fe2000fffe0ff */
[----:B------:R-:W-:Y:S11]  /*1fd0*/  BRA.U UP2, `(.L_x_0) ;  /* 0xfffffff902c07547 */ /* 0x000ff6000b83ffff */
[----:B------:R-:W-:-:S05]  /*1fe0*/  UMOV UR7, URZ ;  /* 0x000000ff00077c82 */ /* 0x000fca0008000000 */
.L_x_1:
[----:B------:R-:W-:-:S09]  /*1ff0*/  ULEA UR8, UR7, UR10, 0x2 ;  /* 0x0000000a07087291 */ /* 0x000fd2000f8e10ff */
[----:B------:R-:W2:Y:S04]  /*2000*/  LDL R69, [UR8+0x1c] ;  /* 0x00001c08ff457983 */ /* 0x000ea80008100800 */
[----:B------:R-:W3:Y:S01]  /*2010*/  LDL R67, [UR8+0x54] ;  /* 0x00005408ff437983 */ /* 0x000ee20008100800 */
[----:B------:R-:W-:Y:S01]  /*2020*/  IADD3 R66, PT, PT, R65, UR7, RZ ;  /* 0x0000000741427c10 */ /* 0x000fe2000fffe0ff */
[----:B------:R-:W-:-:S03]  /*2030*/  UIADD3 UR7, UPT, UPT, UR7, 0x1, URZ ;  /* 0x0000000107077890 */ /* 0x000fc6000fffe0ff */
[----:B------:R-:W-:Y:S01]  /*2040*/  LEA R66, R66, UR9, 0x2 ;  /* 0x0000000942427c11 */ /* 0x000fe2000f8e10ff */
[----:B------:R-:W-:-:S04]  /*2050*/  UISETP.NE.AND UP2, UPT, UR7, 0x7, UPT ;  /* 0x000000070700788c */ /* 0x000fc8000bf45270 */
[----:B0-----:R-:W2:Y:S04]  /*2060*/  LDS R68, [R66+0x38] ;  /* 0x0000380042447984 */ /* 0x001ea80000000800 */
[----:B------:R-:W0:Y:S04]  /*2070*/  LDS R71, [R66+0x70] ;  /* 0x0000700042477984 */ /* 0x000e280000000800 */
[----:B-1----:R-:W1:Y:S04]  /*2080*/  LDS R72, [R66+0xa8] ;  /* 0x0000a80042487984 */ /* 0x002e680000000800 */
[----:B------:R-:W-:Y:S04]  /*2090*/  LDS R73, [R66+0x3f0] ;  /* 0x0003f00042497984 */ /* 0x000fe80000000800 */
[----:B------:R-:W-:Y:S01]  /*20a0*/  LDS R75, [R66+0x1570] ;  /* 0x00157000424b7984 */ /* 0x000fe20000000800 */
[----:B--2---:R-:W-:-:S03]  /*20b0*/  FFMA R70, R8, R68, R69 ;  /* 0x0000004408467223 */ /* 0x004fc60000000045 */
[----:B------:R-:W2:Y:S01]  /*20c0*/  LDS R69, [R66+0x3b8] ;  /* 0x0003b80042457984 */ /* 0x000ea20000000800 */
[----:B---3--:R-:W-:Y:S01]  /*20d0*/  FFMA R68, R12, R68, R67 ;  /* 0x000000440c447223 */ /* 0x008fe20000000043 */
[-C--:B0-----:R-:W-:Y:S02]  /*20e0*/  FFMA R67, R9, R71.reuse, R70 ;  /* 0x0000004709437223 */ /* 0x081fe40000000046 */
[----:B------:R-:W0:Y:S01]  /*20f0*/  LDS R70, [R66+0x428] ;  /* 0x0004280042467984 */ /* 0x000e220000000800 */
[----:B------:R-:W-:Y:S01]  /*2100*/  FFMA R71, R13, R71, R68 ;  /* 0x000000470d477223 */ /* 0x000fe20000000044 */
[-C--:B-1----:R-:W-:Y:S02]  /*2110*/  FFMA R74, R10, R72.reuse, R67 ;  /* 0x000000480a4a7223 */ /* 0x082fe40000000043 */
[----:B------:R-:W1:Y:S01]  /*2120*/  LDS R67, [R66+0x738] ;  /* 0x0007380042437984 */ /* 0x000e620000000800 */
[----:B------:R-:W-:-:S03]  /*2130*/  FFMA R72, R14, R72, R71 ;  /* 0x000000480e487223 */ /* 0x000fc60000000047 */
[----:B------:R-:W3:Y:S01]  /*2140*/  LDS R68, [R66+0x770] ;  /* 0x0007700042447984 */ /* 0x000ee20000000800 */
[-C--:B--2---:R-:W-:Y:S01]  /*2150*/  FFMA R71, R11, R69.reuse, R74 ;  /* 0x000000450b477223 */ /* 0x084fe2000000004a */
[----:B------:R-:W-:-:S03]  /*2160*/  FFMA R69, R15, R69, R72 ;  /* 0x000000450f457223 */ /* 0x000fc60000000048 */
[-C--:B------:R-:W-:Y:S01]  /*2170*/  FFMA R72, R16, R73.reuse, R71 ;  /* 0x0000004910487223 */ /* 0x080fe20000000047 */
[----:B------:R-:W-:-:S03]  /*2180*/  FFMA R74, R20, R73, R69 ;  /* 0x00000049144a7223 */ /* 0x000fc60000000045 */
[-C--:B0-----:R-:W-:Y:S01]  /*2190*/  FFMA R69, R17, R70.reuse, R72 ;  /* 0x0000004611457223 */ /* 0x081fe20000000048 */
[----:B------:R-:W-:Y:S02]  /*21a0*/  FFMA R71, R21, R70, R74 ;  /* 0x0000004615477223 */ /* 0x000fe4000000004a */
[----:B------:R-:W-:Y:S01]  /*21b0*/  LDS R74, [R66+0xab8] ;  /* 0x000ab800424a7984 */ /* 0x000fe20000000800 */
[-C--:B-1----:R-:W-:Y:S01]  /*21c0*/  FFMA R70, R18, R67.reuse, R69 ;  /* 0x0000004312467223 */ /* 0x082fe20000000045 */
[----:B------:R-:W-:Y:S02]  /*21d0*/  FFMA R72, R22, R67, R71 ;  /* 0x0000004316487223 */ /* 0x000fe40000000047 */
[----:B------:R-:W-:Y:S01]  /*21e0*/  LDS R69, [R66+0xaf0] ;  /* 0x000af00042457984 */ /* 0x000fe20000000800 */
[-C--:B---3--:R-:W-:Y:S01]  /*21f0*/  FFMA R71, R19, R68.reuse, R70 ;  /* 0x0000004413477223 */ /* 0x088fe20000000046 */
[----:B------:R-:W-:Y:S02]  /*2200*/  FFMA R73, R23, R68, R72 ;  /* 0x0000004417497223 */ /* 0x000fe40000000048 */
[----:B------:R-:W0:Y:S04]  /*2210*/  LDS R70, [R66+0x7a8] ;  /* 0x0007a80042467984 */ /* 0x000e280000000800 */
[----:B------:R-:W1:Y:S04]  /*2220*/  LDS R68, [R66+0xb28] ;  /* 0x000b280042447984 */ /* 0x000e680000000800 */
[----:B------:R-:W2:Y:S01]  /*2230*/  LDS R67, [R66+0xe38] ;  /* 0x000e380042437984 */ /* 0x000ea20000000800 */
[-C--:B0-----:R-:W-:Y:S01]  /*2240*/  FFMA R72, R24, R70.reuse, R71 ;  /* 0x0000004618487223 */ /* 0x081fe20000000047 */
[----:B------:R-:W-:-:S03]  /*2250*/  FFMA R70, R28, R70, R73 ;  /* 0x000000461c467223 */ /* 0x000fc60000000049 */
[-C--:B------:R-:W-:Y:S01]  /*2260*/  FFMA R71, R25, R74.reuse, R72 ;  /* 0x0000004a19477223 */ /* 0x080fe20000000048 */
[----:B------:R-:W-:-:S03]  /*2270*/  FFMA R73, R29, R74, R70 ;  /* 0x0000004a1d497223 */ /* 0x000fc60000000046 */
[-C--:B------:R-:W-:Y:S01]  /*2280*/  FFMA R70, R26, R69.reuse, R71 ;  /* 0x000000451a467223 */ /* 0x080fe20000000047 */
[----:B------:R-:W-:Y:S02]  /*2290*/  FFMA R72, R30, R69, R73 ;  /* 0x000000451e487223 */ /* 0x000fe40000000049 */
[----:B------:R-:W-:Y:S01]  /*22a0*/  LDS R73, [R66+0xea8] ;  /* 0x000ea80042497984 */ /* 0x000fe20000000800 */
[-C--:B-1----:R-:W-:Y:S01]  /*22b0*/  FFMA R69, R27, R68.reuse, R70 ;  /* 0x000000441b457223 */ /* 0x082fe20000000046 */
[----:B------:R-:W-:Y:S02]  /*22c0*/  FFMA R71, R31, R68, R72 ;  /* 0x000000441f477223 */ /* 0x000fe40000000048 */
[----:B------:R-:W-:Y:S01]  /*22d0*/  LDS R70, [R66+0x11b8] ;  /* 0x0011b80042467984 */ /* 0x000fe20000000800 */
[-C--:B--2---:R-:W-:Y:S01]  /*22e0*/  FFMA R72, R32, R67.reuse, R69 ;  /* 0x0000004320487223 */ /* 0x084fe20000000045 */
        /* <DEDUP_REMOVED lines=9> */
[----:B------:R-:W-:-:S03]  /*2380*/  FFMA R71, R39, R70, R74 ;  /* 0x0000004627477223 */ /* 0x000fc6000000004a */
[-C--:B-1----:R-:W-:Y:S01]  /*2390*/  FFMA R70, R40, R67.reuse, R69 ;  /* 0x0000004328467223 */ /* 0x082fe20000000045 */
[----:B------:R-:W-:Y:S01]  /*23a0*/  FFMA R72, R44, R67, R71 ;  /* 0x000000432c487223 */ /* 0x000fe20000000047 */
[----:B------:R-:W-:Y:S02]  /*23b0*/  LDS R69, [R66+0x15a8] ;  /* 0x0015a80042457984 */ /* 0x000fe40000000800 */
[-C--:B--2---:R-:W-:Y:S01]  /*23c0*/  FFMA R71, R41, R68.reuse, R70 ;  /* 0x0000004429477223 */ /* 0x084fe20000000046 */
[----:B------:R-:W-:Y:S01]  /*23d0*/  FFMA R73, R45, R68, R72 ;  /* 0x000000442d497223 */ /* 0x000fe20000000048 */
[----:B------:R-:W-:Y:S04]  /*23e0*/  LDS R67, [R66+0x18f0] ;  /* 0x0018f00042437984 */ /* 0x000fe80000000800 */
        /* <DEDUP_REMOVED lines=11> */
[-C--:B------:R-:W-:Y:S01]  /*24a0*/  FFMA R68, R50, R67.reuse, R69 ;  /* 0x0000004332447223 */ /* 0x080fe20000000045 */
[----:B------:R-:W-:-:S03]  /*24b0*/  FFMA R72, R54, R67, R71 ;  /* 0x0000004336487223 */ /* 0x000fc60000000047 */
[-C--:B--2---:R-:W-:Y:S01]  /*24c0*/  FFMA R68, R51, R70.reuse, R68 ;  /* 0x0000004633447223 */ /* 0x084fe20000000044 */
[----:B------:R-:W-:-:S04]  /*24d0*/  FFMA R72, R55, R70, R72 ;  /* 0x0000004637487223 */ /* 0x000fc80000000048 */
[----:B------:R0:W-:Y:S04]  /*24e0*/  STL [UR8+0x1c], R68 ;  /* 0x00001c44ff007987 */ /* 0x0001e80008100808 */
[----:B------:R0:W-:Y:S01]  /*24f0*/  STL [UR8+0x54], R72 ;  /* 0x00005448ff007987 */ /* 0x0001e20008100808 */
[----:B------:R-:W-:Y:S05]  /*2500*/  BRA.U UP2, `(.L_x_1) ;  /* 0xfffffff902b87547 */ /* 0x000fea000b83ffff */
[----:B------:R-:W-:Y:S05]  /*2510*/  BRA.U UP1, `(.L_x_2) ;  /* 0xfffffff101e87547 */ /* 0x000fea000b83ffff */
[----:B------:R-:W-:-:S04]  /*2520*/  UIADD3 UR5, UPT, UPT, UR5, 0x1, URZ ;  /* 0x0000000105057890 */ /* 0x000fc8000fffe0ff */
[----:B------:R-:W-:-:S09]  /*2530*/  UISETP.NE.AND UP1, UPT, UR5, 0x3, UPT ;  /* 0x000000030500788c */ /* 0x000fd2000bf25270 */
[----:B------:R-:W-:Y:S05]  /*2540*/  BRA.U UP1, `(.L_x_3) ;  /* 0xffffffe101747547 */ /* 0x000fea000b83ffff */
[----:B------:R-:W-:Y:S05]  /*2550*/  BRA.U UP0, `(.L_x_4) ;  /* 0xffffffe1003c7547 */ /* 0x000fea000b83ffff */
[----:B------:R-:W2:Y:S01]  /*2560*/  LDL.128 R32, [R1] ;  /* 0x0000000001207983 */ /* 0x000ea20000100c00 */
[----:B------:R-:W1:Y:S03]  /*2570*/  LDC.64 R2, c[0x0][0x390] ;  /* 0x0000e400ff027b82 */ /* 0x000e660000000a00 */
[----:B------:R-:W3:Y:S04]  /*2580*/  LDL.128 R4, [R1+0x30] ;  /* 0x0000300001047983 */ /* 0x000ee80000100c00 */
[----:B------:R-:W4:Y:S04]  /*2590*/  LDL.128 R8, [R1+0x40] ;  /* 0x0000400001087983 */ /* 0x000f280000100c00 */
[----:B------:R-:W5:Y:S04]  /*25a0*/  LDL.128 R12, [R1+0x10] ;  /* 0x00001000010c7983 */ /* 0x000f680000100c00 */
[----:B------:R-:W5:Y:S04]  /*25b0*/  LDL.128 R16, [R1+0x50] ;  /* 0x0000500001107983 */ /* 0x000f680000100c00 */
[----:B------:R-:W5:Y:S04]  /*25c0*/  LDL.128 R20, [R1+0x20] ;  /* 0x0000200001147983 */ /* 0x000f680000100c00 */
[----:B------:R-:W5:Y:S01]  /*25d0*/  LDL.128 R24, [R1+0x60] ;  /* 0x0000600001187983 */ /* 0x000f620000100c00 */
[----:B------:R-:W-:Y:S01]  /*25e0*/  MOV R29, UR11 ;  /* 0x0000000b001d7c02 */ /* 0x000fe20008000f00 */
[----:B------:R-:W0:Y:S02]  /*25f0*/  S2R R0, SR_TID.X ;  /* 0x0000000000007919 */ /* 0x000e240000002100 */
[----:B0-----:R-:W-:-:S05]  /*2600*/  SHF.R.U32.HI R0, RZ, 0x1, R0 ;  /* 0x00000001ff007819 */ /* 0x001fca0000011600 */
[----:B------:R-:W-:-:S04]  /*2610*/  IMAD R0, R29, 0x70, R0 ;  /* 0x000000701d007824 */ /* 0x000fc800078e0200 */
[----:B------:R-:W-:-:S04]  /*2620*/  IMAD R59, R0, 0x1c, R59 ;  /* 0x0000001c003b7824 */ /* 0x000fc800078e023b */
[----:B-1----:R-:W-:-:S05]  /*2630*/  IMAD.WIDE.U32 R2, R59, 0x4, R2 ;  /* 0x000000043b027825 */ /* 0x002fca00078e0002 */
[----:B--2---:R-:W-:Y:S04]  /*2640*/  STG.E desc[UR12][R2.64], R32 ;  /* 0x0000002002007986 */ /* 0x004fe8000c10190c */
[----:B------:R-:W-:Y:S04]  /*2650*/  STG.E desc[UR12][R2.64+0x4], R33 ;  /* 0x0000042102007986 */ /* 0x000fe8000c10190c */
[----:B------:R-:W-:Y:S04]  /*2660*/  STG.E desc[UR12][R2.64+0x8], R34 ;  /* 0x0000082202007986 */ /* 0x000fe8000c10190c */
[----:B------:R-:W-:Y:S04]  /*2670*/  STG.E desc[UR12][R2.64+0xc], R35 ;  /* 0x00000c2302007986 */ /* 0x000fe8000c10190c */
[----:B---3--:R-:W-:Y:S04]  /*2680*/  STG.E desc[UR12][R2.64+0x1880], R6 ;  /* 0x0018800602007986 */ /* 0x008fe8000c10190c */
[----:B------:R-:W-:Y:S04]  /*2690*/  STG.E desc[UR12][R2.64+0x1884], R7 ;  /* 0x0018840702007986 */ /* 0x000fe8000c10190c */
[----:B------:R-:W-:Y:S04]  /*26a0*/  STG.E desc[UR12][R2.64+0x4c], R4 ;  /* 0x00004c0402007986 */ /* 0x000fe8000c10190c */
[----:B------:R-:W-:Y:S04]  /*26b0*/  STG.E desc[UR12][R2.64+0x50], R5 ;  /* 0x0000500502007986 */ /* 0x000fe8000c10190c */
[----:B----4-:R-:W-:Y:S04]  /*26c0*/  STG.E desc[UR12][R2.64+0x1888], R8 ;  /* 0x0018880802007986 */ /* 0x010fe8000c10190c */
[----:B------:R-:W-:Y:S04]  /*26d0*/  STG.E desc[UR12][R2.64+0x188c], R9 ;  /* 0x00188c0902007986 */ /* 0x000fe8000c10190c */
[----:B------:R-:W-:Y:S04]  /*26e0*/  STG.E desc[UR12][R2.64+0x1890], R10 ;  /* 0x0018900a02007986 */ /* 0x000fe8000c10190c */
[----:B------:R-:W-:Y:S04]  /*26f0*/  STG.E desc[UR12][R2.64+0x1894], R11 ;  /* 0x0018940b02007986 */ /* 0x000fe8000c10190c */
[----:B-----5:R-:W-:Y:S04]  /*2700*/  STG.E desc[UR12][R2.64+0x10], R12 ;  /* 0x0000100c02007986 */ /* 0x020fe8000c10190c */
[----:B------:R-:W-:Y:S04]  /*2710*/  STG.E desc[UR12][R2.64+0x14], R13 ;  /* 0x0000140d02007986 */ /* 0x000fe8000c10190c */
        /* <DEDUP_REMOVED lines=13> */
[----:B------:R-:W-:Y:S01]  /*27f0*/  STG.E desc[UR12][R2.64+0x18d0], R27 ;  /* 0x0018d01b02007986 */ /* 0x000fe2000c10190c */
[----:B------:R-:W-:Y:S05]  /*2800*/  EXIT ;  /* 0x000000000000794d */ /* 0x000fea0003800000 */
.L_x_5:
[----:B------:R-:W-:-:S00]  /*2810*/  BRA `(.L_x_5) ;  /* 0xfffffffc00fc7947 */ /* 0x000fc0000383ffff */
[----:B------:R-:W-:-:S00]  /*2820*/  NOP ;  /* 0x0000000000007918 */ /* 0x000fc00000000000 */
        /* <DEDUP_REMOVED lines=13> */
.L_x_6:


//--------------------- .nv.shared.candidate3     --------------------------
	.section	.nv.shared.candidate3,"aw",@nobits
	.sectionflags	@""
	.align	4
.nv.shared.candidate3:
	.zero		35840


//--------------------- .nv.shared.reserved.0     --------------------------
	.section	.nv.shared.reserved.0,"aw",@nobits
	.weak		__nv_reservedSMEM_offset_0_alias
	.size		__nv_reservedSMEM_offset_0_alias, 0, 64
	.other		__nv_reservedSMEM_offset_0_alias,@"STO_CUDA_RESERVED_SHARED STV_DEFAULT"
__nv_reservedSMEM_offset_0_alias:
	.zero		0
	.zero		64


//--------------------- .nv.constant0.candidate3  --------------------------
	.section	.nv.constant0.candidate3,"a",@progbits
	.sectionflags	@""
	.align	4
.nv.constant0.candidate3:
	.zero		920


//--------------------- SYMBOLS --------------------------

	.type		.nv.reservedSmem.offset0,@object
	.size		.nv.reservedSmem.offset0,0x4
	.type		.nv.reservedSmem.cap,@object
	.size		.nv.reservedSmem.cap,0x4
